//
// Generated by NVIDIA NVVM Compiler
//
// Compiler Build ID: CL-36424714
// Cuda compilation tools, release 13.0, V13.0.88
// Based on NVVM 20.0.0
//

.version 9.0
.target sm_100
.address_size 64

	// .globl	_Z14initialize_rngP17curandStateXORWOWy
.global .align 4 .b8 precalc_xorwow_matrix[102400];
.global .align 4 .b8 precalc_xorwow_offset_matrix[102400];
.global .align 4 .b8 mrg32k3aM1[2304];
.global .align 4 .b8 mrg32k3aM2[2304];
.global .align 4 .b8 mrg32k3aM1SubSeq[2016];
.global .align 4 .b8 mrg32k3aM2SubSeq[2016];
.global .align 4 .b8 mrg32k3aM1Seq[2304];
.global .align 4 .b8 mrg32k3aM2Seq[2304];
.const .align 8 .b8 __cr_lgamma_table[72];
// _ZZ22optimized_birrt_kernelP4NodePiS1_PK8ObstacleiP17curandStateXORWOWS1_S1_S1_E12active_block has been demoted
// _ZZ22optimized_birrt_kernelP4NodePiS1_PK8ObstacleiP17curandStateXORWOWS1_S1_S1_E11target_tree has been demoted
// _ZZ22optimized_birrt_kernelP4NodePiS1_PK8ObstacleiP17curandStateXORWOWS1_S1_S1_E18node_offset_target has been demoted
// _ZZ22optimized_birrt_kernelP4NodePiS1_PK8ObstacleiP17curandStateXORWOWS1_S1_S1_E17node_offset_other has been demoted
// _ZZ22optimized_birrt_kernelP4NodePiS1_PK8ObstacleiP17curandStateXORWOWS1_S1_S1_E25current_node_count_target has been demoted
// _ZZ22optimized_birrt_kernelP4NodePiS1_PK8ObstacleiP17curandStateXORWOWS1_S1_S1_E24current_node_count_other has been demoted
// _ZZ22optimized_birrt_kernelP4NodePiS1_PK8ObstacleiP17curandStateXORWOWS1_S1_S1_E8q_rand_x has been demoted
// _ZZ22optimized_birrt_kernelP4NodePiS1_PK8ObstacleiP17curandStateXORWOWS1_S1_S1_E8q_rand_y has been demoted
// _ZZ22optimized_birrt_kernelP4NodePiS1_PK8ObstacleiP17curandStateXORWOWS1_S1_S1_E8q_near_x has been demoted
// _ZZ22optimized_birrt_kernelP4NodePiS1_PK8ObstacleiP17curandStateXORWOWS1_S1_S1_E8q_near_y has been demoted
// _ZZ22optimized_birrt_kernelP4NodePiS1_PK8ObstacleiP17curandStateXORWOWS1_S1_S1_E7q_new_x has been demoted
// _ZZ22optimized_birrt_kernelP4NodePiS1_PK8ObstacleiP17curandStateXORWOWS1_S1_S1_E7q_new_y has been demoted
// _ZZ22optimized_birrt_kernelP4NodePiS1_PK8ObstacleiP17curandStateXORWOWS1_S1_S1_E23nearest_node_global_idx has been demoted
// _ZZ22optimized_birrt_kernelP4NodePiS1_PK8ObstacleiP17curandStateXORWOWS1_S1_S1_E19new_node_global_idx has been demoted
// _ZZ22optimized_birrt_kernelP4NodePiS1_PK8ObstacleiP17curandStateXORWOWS1_S1_S1_E23connect_node_global_idx has been demoted
// _ZZ22optimized_birrt_kernelP4NodePiS1_PK8ObstacleiP17curandStateXORWOWS1_S1_S1_E19connect_min_dist_sq has been demoted
.extern .shared .align 16 .b8 s_mem[];

.visible .entry _Z14initialize_rngP17curandStateXORWOWy(
	.param .u64 .ptr .align 1 _Z14initialize_rngP17curandStateXORWOWy_param_0,
	.param .u64 _Z14initialize_rngP17curandStateXORWOWy_param_1
)
{
	.reg .pred 	%p<24>;
	.reg .b32 	%r<413>;
	.reg .b64 	%rd<19>;

	ld.param.u64 	%rd8, [_Z14initialize_rngP17curandStateXORWOWy_param_0];
	ld.param.u64 	%rd9, [_Z14initialize_rngP17curandStateXORWOWy_param_1];
	cvta.to.global.u64 	%rd10, %rd8;
	mov.u32 	%r182, %ctaid.x;
	mov.u32 	%r183, %ntid.x;
	mov.u32 	%r184, %tid.x;
	mad.lo.s32 	%r185, %r182, %r183, %r184;
	cvt.s64.s32 	%rd18, %r185;
	mul.wide.s32 	%rd11, %r185, 48;
	add.s64 	%rd2, %rd10, %rd11;
	cvt.u32.u64 	%r186, %rd9;
	xor.b32  	%r187, %r186, -1429050551;
	mul.lo.s32 	%r188, %r187, 1099087573;
	{ .reg .b32 tmp; mov.b64 {tmp, %r189}, %rd9; }
	xor.b32  	%r190, %r189, -136515619;
	mul.lo.s32 	%r191, %r190, -1703105765;
	add.s32 	%r192, %r188, %r191;
	add.s32 	%r193, %r192, 6615241;
	add.s32 	%r194, %r188, 123456789;
	st.global.v2.u32 	[%rd2], {%r193, %r194};
	xor.b32  	%r195, %r188, 362436069;
	add.s32 	%r196, %r191, 521288629;
	st.global.v2.u32 	[%rd2+8], {%r195, %r196};
	xor.b32  	%r197, %r191, 88675123;
	add.s32 	%r198, %r188, 5783321;
	st.global.v2.u32 	[%rd2+16], {%r197, %r198};
	setp.eq.s32 	%p1, %r185, 0;
	@%p1 bra 	$L__BB0_42;
	mov.b32 	%r319, 0;
$L__BB0_2:
	and.b64  	%rd4, %rd18, 3;
	setp.eq.s64 	%p2, %rd4, 0;
	@%p2 bra 	$L__BB0_41;
	mul.wide.u32 	%rd12, %r319, 3200;
	mov.u64 	%rd13, precalc_xorwow_matrix;
	add.s64 	%rd5, %rd13, %rd12;
	cvt.u32.u64 	%r2, %rd4;
	mov.b32 	%r320, 0;
$L__BB0_4:
	mov.b32 	%r333, 0;
	mov.u32 	%r334, %r333;
	mov.u32 	%r335, %r333;
	mov.u32 	%r336, %r333;
	mov.u32 	%r337, %r333;
	mov.u32 	%r326, %r333;
$L__BB0_5:
	mul.wide.u32 	%rd14, %r326, 4;
	add.s64 	%rd15, %rd2, %rd14;
	ld.global.u32 	%r10, [%rd15+4];
	shl.b32 	%r11, %r326, 5;
	mov.b32 	%r332, 0;
$L__BB0_6:
	.pragma "nounroll";
	shr.u32 	%r203, %r10, %r332;
	and.b32  	%r204, %r203, 1;
	setp.eq.b32 	%p3, %r204, 1;
	not.pred 	%p4, %p3;
	add.s32 	%r205, %r11, %r332;
	mul.lo.s32 	%r206, %r205, 5;
	mul.wide.u32 	%rd16, %r206, 4;
	add.s64 	%rd6, %rd5, %rd16;
	@%p4 bra 	$L__BB0_8;
	ld.global.u32 	%r207, [%rd6];
	xor.b32  	%r337, %r337, %r207;
	ld.global.u32 	%r208, [%rd6+4];
	xor.b32  	%r336, %r336, %r208;
	ld.global.u32 	%r209, [%rd6+8];
	xor.b32  	%r335, %r335, %r209;
	ld.global.u32 	%r210, [%rd6+12];
	xor.b32  	%r334, %r334, %r210;
	ld.global.u32 	%r211, [%rd6+16];
	xor.b32  	%r333, %r333, %r211;
$L__BB0_8:
	and.b32  	%r213, %r203, 2;
	setp.eq.s32 	%p5, %r213, 0;
	@%p5 bra 	$L__BB0_10;
	ld.global.u32 	%r214, [%rd6+20];
	xor.b32  	%r337, %r337, %r214;
	ld.global.u32 	%r215, [%rd6+24];
	xor.b32  	%r336, %r336, %r215;
	ld.global.u32 	%r216, [%rd6+28];
	xor.b32  	%r335, %r335, %r216;
	ld.global.u32 	%r217, [%rd6+32];
	xor.b32  	%r334, %r334, %r217;
	ld.global.u32 	%r218, [%rd6+36];
	xor.b32  	%r333, %r333, %r218;
$L__BB0_10:
	and.b32  	%r220, %r203, 4;
	setp.eq.s32 	%p6, %r220, 0;
	@%p6 bra 	$L__BB0_12;
	ld.global.u32 	%r221, [%rd6+40];
	xor.b32  	%r337, %r337, %r221;
	ld.global.u32 	%r222, [%rd6+44];
	xor.b32  	%r336, %r336, %r222;
	ld.global.u32 	%r223, [%rd6+48];
	xor.b32  	%r335, %r335, %r223;
	ld.global.u32 	%r224, [%rd6+52];
	xor.b32  	%r334, %r334, %r224;
	ld.global.u32 	%r225, [%rd6+56];
	xor.b32  	%r333, %r333, %r225;
$L__BB0_12:
	and.b32  	%r227, %r203, 8;
	setp.eq.s32 	%p7, %r227, 0;
	@%p7 bra 	$L__BB0_14;
	ld.global.u32 	%r228, [%rd6+60];
	xor.b32  	%r337, %r337, %r228;
	ld.global.u32 	%r229, [%rd6+64];
	xor.b32  	%r336, %r336, %r229;
	ld.global.u32 	%r230, [%rd6+68];
	xor.b32  	%r335, %r335, %r230;
	ld.global.u32 	%r231, [%rd6+72];
	xor.b32  	%r334, %r334, %r231;
	ld.global.u32 	%r232, [%rd6+76];
	xor.b32  	%r333, %r333, %r232;
$L__BB0_14:
	and.b32  	%r234, %r203, 16;
	setp.eq.s32 	%p8, %r234, 0;
	@%p8 bra 	$L__BB0_16;
	ld.global.u32 	%r235, [%rd6+80];
	xor.b32  	%r337, %r337, %r235;
	ld.global.u32 	%r236, [%rd6+84];
	xor.b32  	%r336, %r336, %r236;
	ld.global.u32 	%r237, [%rd6+88];
	xor.b32  	%r335, %r335, %r237;
	ld.global.u32 	%r238, [%rd6+92];
	xor.b32  	%r334, %r334, %r238;
	ld.global.u32 	%r239, [%rd6+96];
	xor.b32  	%r333, %r333, %r239;
$L__BB0_16:
	and.b32  	%r241, %r203, 32;
	setp.eq.s32 	%p9, %r241, 0;
	@%p9 bra 	$L__BB0_18;
	ld.global.u32 	%r242, [%rd6+100];
	xor.b32  	%r337, %r337, %r242;
	ld.global.u32 	%r243, [%rd6+104];
	xor.b32  	%r336, %r336, %r243;
	ld.global.u32 	%r244, [%rd6+108];
	xor.b32  	%r335, %r335, %r244;
	ld.global.u32 	%r245, [%rd6+112];
	xor.b32  	%r334, %r334, %r245;
	ld.global.u32 	%r246, [%rd6+116];
	xor.b32  	%r333, %r333, %r246;
$L__BB0_18:
	and.b32  	%r248, %r203, 64;
	setp.eq.s32 	%p10, %r248, 0;
	@%p10 bra 	$L__BB0_20;
	ld.global.u32 	%r249, [%rd6+120];
	xor.b32  	%r337, %r337, %r249;
	ld.global.u32 	%r250, [%rd6+124];
	xor.b32  	%r336, %r336, %r250;
	ld.global.u32 	%r251, [%rd6+128];
	xor.b32  	%r335, %r335, %r251;
	ld.global.u32 	%r252, [%rd6+132];
	xor.b32  	%r334, %r334, %r252;
	ld.global.u32 	%r253, [%rd6+136];
	xor.b32  	%r333, %r333, %r253;
$L__BB0_20:
	and.b32  	%r255, %r203, 128;
	setp.eq.s32 	%p11, %r255, 0;
	@%p11 bra 	$L__BB0_22;
	ld.global.u32 	%r256, [%rd6+140];
	xor.b32  	%r337, %r337, %r256;
	ld.global.u32 	%r257, [%rd6+144];
	xor.b32  	%r336, %r336, %r257;
	ld.global.u32 	%r258, [%rd6+148];
	xor.b32  	%r335, %r335, %r258;
	ld.global.u32 	%r259, [%rd6+152];
	xor.b32  	%r334, %r334, %r259;
	ld.global.u32 	%r260, [%rd6+156];
	xor.b32  	%r333, %r333, %r260;
$L__BB0_22:
	and.b32  	%r262, %r203, 256;
	setp.eq.s32 	%p12, %r262, 0;
	@%p12 bra 	$L__BB0_24;
	ld.global.u32 	%r263, [%rd6+160];
	xor.b32  	%r337, %r337, %r263;
	ld.global.u32 	%r264, [%rd6+164];
	xor.b32  	%r336, %r336, %r264;
	ld.global.u32 	%r265, [%rd6+168];
	xor.b32  	%r335, %r335, %r265;
	ld.global.u32 	%r266, [%rd6+172];
	xor.b32  	%r334, %r334, %r266;
	ld.global.u32 	%r267, [%rd6+176];
	xor.b32  	%r333, %r333, %r267;
$L__BB0_24:
	and.b32  	%r269, %r203, 512;
	setp.eq.s32 	%p13, %r269, 0;
	@%p13 bra 	$L__BB0_26;
	ld.global.u32 	%r270, [%rd6+180];
	xor.b32  	%r337, %r337, %r270;
	ld.global.u32 	%r271, [%rd6+184];
	xor.b32  	%r336, %r336, %r271;
	ld.global.u32 	%r272, [%rd6+188];
	xor.b32  	%r335, %r335, %r272;
	ld.global.u32 	%r273, [%rd6+192];
	xor.b32  	%r334, %r334, %r273;
	ld.global.u32 	%r274, [%rd6+196];
	xor.b32  	%r333, %r333, %r274;
$L__BB0_26:
	and.b32  	%r276, %r203, 1024;
	setp.eq.s32 	%p14, %r276, 0;
	@%p14 bra 	$L__BB0_28;
	ld.global.u32 	%r277, [%rd6+200];
	xor.b32  	%r337, %r337, %r277;
	ld.global.u32 	%r278, [%rd6+204];
	xor.b32  	%r336, %r336, %r278;
	ld.global.u32 	%r279, [%rd6+208];
	xor.b32  	%r335, %r335, %r279;
	ld.global.u32 	%r280, [%rd6+212];
	xor.b32  	%r334, %r334, %r280;
	ld.global.u32 	%r281, [%rd6+216];
	xor.b32  	%r333, %r333, %r281;
$L__BB0_28:
	and.b32  	%r283, %r203, 2048;
	setp.eq.s32 	%p15, %r283, 0;
	@%p15 bra 	$L__BB0_30;
	ld.global.u32 	%r284, [%rd6+220];
	xor.b32  	%r337, %r337, %r284;
	ld.global.u32 	%r285, [%rd6+224];
	xor.b32  	%r336, %r336, %r285;
	ld.global.u32 	%r286, [%rd6+228];
	xor.b32  	%r335, %r335, %r286;
	ld.global.u32 	%r287, [%rd6+232];
	xor.b32  	%r334, %r334, %r287;
	ld.global.u32 	%r288, [%rd6+236];
	xor.b32  	%r333, %r333, %r288;
$L__BB0_30:
	and.b32  	%r290, %r203, 4096;
	setp.eq.s32 	%p16, %r290, 0;
	@%p16 bra 	$L__BB0_32;
	ld.global.u32 	%r291, [%rd6+240];
	xor.b32  	%r337, %r337, %r291;
	ld.global.u32 	%r292, [%rd6+244];
	xor.b32  	%r336, %r336, %r292;
	ld.global.u32 	%r293, [%rd6+248];
	xor.b32  	%r335, %r335, %r293;
	ld.global.u32 	%r294, [%rd6+252];
	xor.b32  	%r334, %r334, %r294;
	ld.global.u32 	%r295, [%rd6+256];
	xor.b32  	%r333, %r333, %r295;
$L__BB0_32:
	and.b32  	%r297, %r203, 8192;
	setp.eq.s32 	%p17, %r297, 0;
	@%p17 bra 	$L__BB0_34;
	ld.global.u32 	%r298, [%rd6+260];
	xor.b32  	%r337, %r337, %r298;
	ld.global.u32 	%r299, [%rd6+264];
	xor.b32  	%r336, %r336, %r299;
	ld.global.u32 	%r300, [%rd6+268];
	xor.b32  	%r335, %r335, %r300;
	ld.global.u32 	%r301, [%rd6+272];
	xor.b32  	%r334, %r334, %r301;
	ld.global.u32 	%r302, [%rd6+276];
	xor.b32  	%r333, %r333, %r302;
$L__BB0_34:
	and.b32  	%r304, %r203, 16384;
	setp.eq.s32 	%p18, %r304, 0;
	@%p18 bra 	$L__BB0_36;
	ld.global.u32 	%r305, [%rd6+280];
	xor.b32  	%r337, %r337, %r305;
	ld.global.u32 	%r306, [%rd6+284];
	xor.b32  	%r336, %r336, %r306;
	ld.global.u32 	%r307, [%rd6+288];
	xor.b32  	%r335, %r335, %r307;
	ld.global.u32 	%r308, [%rd6+292];
	xor.b32  	%r334, %r334, %r308;
	ld.global.u32 	%r309, [%rd6+296];
	xor.b32  	%r333, %r333, %r309;
$L__BB0_36:
	and.b32  	%r311, %r203, 32768;
	setp.eq.s32 	%p19, %r311, 0;
	@%p19 bra 	$L__BB0_38;
	ld.global.u32 	%r312, [%rd6+300];
	xor.b32  	%r337, %r337, %r312;
	ld.global.u32 	%r313, [%rd6+304];
	xor.b32  	%r336, %r336, %r313;
	ld.global.u32 	%r314, [%rd6+308];
	xor.b32  	%r335, %r335, %r314;
	ld.global.u32 	%r315, [%rd6+312];
	xor.b32  	%r334, %r334, %r315;
	ld.global.u32 	%r316, [%rd6+316];
	xor.b32  	%r333, %r333, %r316;
$L__BB0_38:
	add.s32 	%r332, %r332, 16;
	setp.ne.s32 	%p20, %r332, 32;
	@%p20 bra 	$L__BB0_6;
	mad.lo.s32 	%r317, %r326, -31, %r11;
	add.s32 	%r326, %r317, 1;
	setp.ne.s32 	%p21, %r326, 5;
	@%p21 bra 	$L__BB0_5;
	st.global.u32 	[%rd2+4], %r337;
	st.global.u32 	[%rd2+8], %r336;
	st.global.u32 	[%rd2+12], %r335;
	st.global.u32 	[%rd2+16], %r334;
	st.global.u32 	[%rd2+20], %r333;
	add.s32 	%r320, %r320, 1;
	setp.lt.u32 	%p22, %r320, %r2;
	@%p22 bra 	$L__BB0_4;
$L__BB0_41:
	shr.u64 	%rd7, %rd18, 2;
	add.s32 	%r319, %r319, 1;
	setp.gt.u64 	%p23, %rd18, 3;
	mov.u64 	%rd18, %rd7;
	@%p23 bra 	$L__BB0_2;
$L__BB0_42:
	mov.b32 	%r318, 0;
	st.global.v2.u32 	[%rd2+24], {%r318, %r318};
	st.global.u32 	[%rd2+32], %r318;
	mov.b64 	%rd17, 0;
	st.global.u64 	[%rd2+40], %rd17;
	ret;

}
	// .globl	_Z22optimized_birrt_kernelP4NodePiS1_PK8ObstacleiP17curandStateXORWOWS1_S1_S1_
.visible .entry _Z22optimized_birrt_kernelP4NodePiS1_PK8ObstacleiP17curandStateXORWOWS1_S1_S1_(
	.param .u64 .ptr .align 1 _Z22optimized_birrt_kernelP4NodePiS1_PK8ObstacleiP17curandStateXORWOWS1_S1_S1__param_0,
	.param .u64 .ptr .align 1 _Z22optimized_birrt_kernelP4NodePiS1_PK8ObstacleiP17curandStateXORWOWS1_S1_S1__param_1,
	.param .u64 .ptr .align 1 _Z22optimized_birrt_kernelP4NodePiS1_PK8ObstacleiP17curandStateXORWOWS1_S1_S1__param_2,
	.param .u64 .ptr .align 1 _Z22optimized_birrt_kernelP4NodePiS1_PK8ObstacleiP17curandStateXORWOWS1_S1_S1__param_3,
	.param .u32 _Z22optimized_birrt_kernelP4NodePiS1_PK8ObstacleiP17curandStateXORWOWS1_S1_S1__param_4,
	.param .u64 .ptr .align 1 _Z22optimized_birrt_kernelP4NodePiS1_PK8ObstacleiP17curandStateXORWOWS1_S1_S1__param_5,
	.param .u64 .ptr .align 1 _Z22optimized_birrt_kernelP4NodePiS1_PK8ObstacleiP17curandStateXORWOWS1_S1_S1__param_6,
	.param .u64 .ptr .align 1 _Z22optimized_birrt_kernelP4NodePiS1_PK8ObstacleiP17curandStateXORWOWS1_S1_S1__param_7,
	.param .u64 .ptr .align 1 _Z22optimized_birrt_kernelP4NodePiS1_PK8ObstacleiP17curandStateXORWOWS1_S1_S1__param_8
)
{
	.reg .pred 	%p<121>;
	.reg .b16 	%rs<11>;
	.reg .b32 	%r<303>;
	.reg .b32 	%f<330>;
	.reg .b64 	%rd<50>;
	.reg .b64 	%fd<2>;
	// demoted variable
	.shared .align 1 .u8 _ZZ22optimized_birrt_kernelP4NodePiS1_PK8ObstacleiP17curandStateXORWOWS1_S1_S1_E12active_block;
	// demoted variable
	.shared .align 4 .u32 _ZZ22optimized_birrt_kernelP4NodePiS1_PK8ObstacleiP17curandStateXORWOWS1_S1_S1_E11target_tree;
	// demoted variable
	.shared .align 4 .u32 _ZZ22optimized_birrt_kernelP4NodePiS1_PK8ObstacleiP17curandStateXORWOWS1_S1_S1_E18node_offset_target;
	// demoted variable
	.shared .align 4 .u32 _ZZ22optimized_birrt_kernelP4NodePiS1_PK8ObstacleiP17curandStateXORWOWS1_S1_S1_E17node_offset_other;
	// demoted variable
	.shared .align 4 .u32 _ZZ22optimized_birrt_kernelP4NodePiS1_PK8ObstacleiP17curandStateXORWOWS1_S1_S1_E25current_node_count_target;
	// demoted variable
	.shared .align 4 .u32 _ZZ22optimized_birrt_kernelP4NodePiS1_PK8ObstacleiP17curandStateXORWOWS1_S1_S1_E24current_node_count_other;
	// demoted variable
	.shared .align 4 .f32 _ZZ22optimized_birrt_kernelP4NodePiS1_PK8ObstacleiP17curandStateXORWOWS1_S1_S1_E8q_rand_x;
	// demoted variable
	.shared .align 4 .f32 _ZZ22optimized_birrt_kernelP4NodePiS1_PK8ObstacleiP17curandStateXORWOWS1_S1_S1_E8q_rand_y;
	// demoted variable
	.shared .align 4 .f32 _ZZ22optimized_birrt_kernelP4NodePiS1_PK8ObstacleiP17curandStateXORWOWS1_S1_S1_E8q_near_x;
	// demoted variable
	.shared .align 4 .f32 _ZZ22optimized_birrt_kernelP4NodePiS1_PK8ObstacleiP17curandStateXORWOWS1_S1_S1_E8q_near_y;
	// demoted variable
	.shared .align 4 .f32 _ZZ22optimized_birrt_kernelP4NodePiS1_PK8ObstacleiP17curandStateXORWOWS1_S1_S1_E7q_new_x;
	// demoted variable
	.shared .align 4 .f32 _ZZ22optimized_birrt_kernelP4NodePiS1_PK8ObstacleiP17curandStateXORWOWS1_S1_S1_E7q_new_y;
	// demoted variable
	.shared .align 4 .u32 _ZZ22optimized_birrt_kernelP4NodePiS1_PK8ObstacleiP17curandStateXORWOWS1_S1_S1_E23nearest_node_global_idx;
	// demoted variable
	.shared .align 4 .u32 _ZZ22optimized_birrt_kernelP4NodePiS1_PK8ObstacleiP17curandStateXORWOWS1_S1_S1_E19new_node_global_idx;
	// demoted variable
	.shared .align 4 .u32 _ZZ22optimized_birrt_kernelP4NodePiS1_PK8ObstacleiP17curandStateXORWOWS1_S1_S1_E23connect_node_global_idx;
	// demoted variable
	.shared .align 4 .f32 _ZZ22optimized_birrt_kernelP4NodePiS1_PK8ObstacleiP17curandStateXORWOWS1_S1_S1_E19connect_min_dist_sq;
	ld.param.u64 	%rd14, [_Z22optimized_birrt_kernelP4NodePiS1_PK8ObstacleiP17curandStateXORWOWS1_S1_S1__param_0];
	ld.param.u64 	%rd15, [_Z22optimized_birrt_kernelP4NodePiS1_PK8ObstacleiP17curandStateXORWOWS1_S1_S1__param_1];
	ld.param.u64 	%rd16, [_Z22optimized_birrt_kernelP4NodePiS1_PK8ObstacleiP17curandStateXORWOWS1_S1_S1__param_2];
	ld.param.u64 	%rd17, [_Z22optimized_birrt_kernelP4NodePiS1_PK8ObstacleiP17curandStateXORWOWS1_S1_S1__param_3];
	ld.param.u64 	%rd18, [_Z22optimized_birrt_kernelP4NodePiS1_PK8ObstacleiP17curandStateXORWOWS1_S1_S1__param_5];
	ld.param.u64 	%rd19, [_Z22optimized_birrt_kernelP4NodePiS1_PK8ObstacleiP17curandStateXORWOWS1_S1_S1__param_6];
	ld.param.u64 	%rd20, [_Z22optimized_birrt_kernelP4NodePiS1_PK8ObstacleiP17curandStateXORWOWS1_S1_S1__param_7];
	ld.param.u64 	%rd21, [_Z22optimized_birrt_kernelP4NodePiS1_PK8ObstacleiP17curandStateXORWOWS1_S1_S1__param_8];
	cvta.to.global.u64 	%rd1, %rd21;
	cvta.to.global.u64 	%rd2, %rd20;
	cvta.to.global.u64 	%rd3, %rd17;
	cvta.to.global.u64 	%rd4, %rd14;
	cvta.to.global.u64 	%rd5, %rd15;
	cvta.to.global.u64 	%rd6, %rd16;
	cvta.to.global.u64 	%rd7, %rd19;
	cvta.to.global.u64 	%rd22, %rd18;
	mov.u32 	%r1, %tid.x;
	mov.u32 	%r2, %ctaid.x;
	mov.u32 	%r3, %ntid.x;
	mad.lo.s32 	%r121, %r2, %r3, %r1;
	mul.wide.s32 	%rd23, %r121, 48;
	add.s64 	%rd8, %rd22, %rd23;
	ld.global.v2.u32 	{%r32, %r31}, [%rd8];
	ld.global.v2.u32 	{%r30, %r10}, [%rd8+8];
	ld.global.v2.u32 	{%r14, %r15}, [%rd8+16];
	ld.global.v2.u32 	{%r16, %r17}, [%rd8+24];
	ld.global.f32 	%f1, [%rd8+32];
	ld.global.f64 	%fd1, [%rd8+40];
	setp.ne.s32 	%p2, %r1, 0;
	@%p2 bra 	$L__BB1_2;
	ld.global.u32 	%r122, [%rd7];
	setp.eq.s32 	%p3, %r122, 0;
	selp.u16 	%rs1, 1, 0, %p3;
	st.shared.u8 	[_ZZ22optimized_birrt_kernelP4NodePiS1_PK8ObstacleiP17curandStateXORWOWS1_S1_S1_E12active_block], %rs1;
$L__BB1_2:
	bar.sync 	0;
	ld.shared.u8 	%rs2, [_ZZ22optimized_birrt_kernelP4NodePiS1_PK8ObstacleiP17curandStateXORWOWS1_S1_S1_E12active_block];
	setp.ne.s16 	%p4, %rs2, 0;
	@%p4 bra 	$L__BB1_4;
	st.global.v2.u32 	[%rd8], {%r32, %r31};
	st.global.v2.u32 	[%rd8+8], {%r30, %r10};
	st.global.v2.u32 	[%rd8+16], {%r14, %r15};
	st.global.v2.u32 	[%rd8+24], {%r16, %r17};
	st.global.f32 	[%rd8+32], %f1;
	st.global.f64 	[%rd8+40], %fd1;
	bra.uni 	$L__BB1_108;
$L__BB1_4:
	setp.ne.s32 	%p5, %r1, 0;
	@%p5 bra 	$L__BB1_9;
	and.b32  	%r123, %r2, 1;
	st.shared.u32 	[_ZZ22optimized_birrt_kernelP4NodePiS1_PK8ObstacleiP17curandStateXORWOWS1_S1_S1_E11target_tree], %r123;
	setp.eq.b32 	%p6, %r123, 1;
	@%p6 bra 	$L__BB1_7;
	mov.b32 	%r126, 0;
	st.shared.u32 	[_ZZ22optimized_birrt_kernelP4NodePiS1_PK8ObstacleiP17curandStateXORWOWS1_S1_S1_E18node_offset_target], %r126;
	mov.b32 	%r127, 5000000;
	st.shared.u32 	[_ZZ22optimized_birrt_kernelP4NodePiS1_PK8ObstacleiP17curandStateXORWOWS1_S1_S1_E17node_offset_other], %r127;
	ld.global.u32 	%r261, [%rd5];
	st.shared.u32 	[_ZZ22optimized_birrt_kernelP4NodePiS1_PK8ObstacleiP17curandStateXORWOWS1_S1_S1_E25current_node_count_target], %r261;
	ld.global.u32 	%r262, [%rd6];
	bra.uni 	$L__BB1_8;
$L__BB1_7:
	mov.b32 	%r124, 5000000;
	st.shared.u32 	[_ZZ22optimized_birrt_kernelP4NodePiS1_PK8ObstacleiP17curandStateXORWOWS1_S1_S1_E18node_offset_target], %r124;
	mov.b32 	%r125, 0;
	st.shared.u32 	[_ZZ22optimized_birrt_kernelP4NodePiS1_PK8ObstacleiP17curandStateXORWOWS1_S1_S1_E17node_offset_other], %r125;
	ld.global.u32 	%r261, [%rd6];
	st.shared.u32 	[_ZZ22optimized_birrt_kernelP4NodePiS1_PK8ObstacleiP17curandStateXORWOWS1_S1_S1_E25current_node_count_target], %r261;
	ld.global.u32 	%r262, [%rd5];
$L__BB1_8:
	st.shared.u32 	[_ZZ22optimized_birrt_kernelP4NodePiS1_PK8ObstacleiP17curandStateXORWOWS1_S1_S1_E24current_node_count_other], %r262;
	add.s32 	%r128, %r261, -1;
	setp.lt.u32 	%p7, %r128, 4999999;
	setp.gt.s32 	%p8, %r262, 0;
	and.pred  	%p9, %p7, %p8;
	selp.u16 	%rs3, 1, 0, %p9;
	st.shared.u8 	[_ZZ22optimized_birrt_kernelP4NodePiS1_PK8ObstacleiP17curandStateXORWOWS1_S1_S1_E12active_block], %rs3;
$L__BB1_9:
	bar.sync 	0;
	ld.shared.u8 	%rs4, [_ZZ22optimized_birrt_kernelP4NodePiS1_PK8ObstacleiP17curandStateXORWOWS1_S1_S1_E12active_block];
	setp.ne.s16 	%p10, %rs4, 0;
	@%p10 bra 	$L__BB1_11;
	st.global.v2.u32 	[%rd8], {%r32, %r31};
	st.global.v2.u32 	[%rd8+8], {%r30, %r10};
	st.global.v2.u32 	[%rd8+16], {%r14, %r15};
	st.global.v2.u32 	[%rd8+24], {%r16, %r17};
	st.global.f32 	[%rd8+32], %f1;
	st.global.f64 	[%rd8+40], %fd1;
	bra.uni 	$L__BB1_108;
$L__BB1_11:
	setp.ne.s32 	%p11, %r1, 0;
	mov.u32 	%r27, %r15;
	mov.u32 	%r28, %r14;
	mov.u32 	%r29, %r10;
	@%p11 bra 	$L__BB1_13;
	shr.u32 	%r129, %r31, 2;
	xor.b32  	%r130, %r129, %r31;
	shl.b32 	%r131, %r15, 4;
	shl.b32 	%r132, %r130, 1;
	xor.b32  	%r133, %r131, %r132;
	xor.b32  	%r134, %r133, %r15;
	xor.b32  	%r28, %r134, %r130;
	add.s32 	%r135, %r32, %r28;
	add.s32 	%r136, %r135, 362437;
	cvt.rn.f32.u32 	%f55, %r136;
	fma.rn.f32 	%f56, %f55, 0f2F800000, 0f2F000000;
	mul.f32 	%f57, %f56, 0f42C80000;
	st.shared.f32 	[_ZZ22optimized_birrt_kernelP4NodePiS1_PK8ObstacleiP17curandStateXORWOWS1_S1_S1_E8q_rand_x], %f57;
	shr.u32 	%r137, %r30, 2;
	xor.b32  	%r138, %r137, %r30;
	shl.b32 	%r139, %r28, 4;
	shl.b32 	%r140, %r138, 1;
	xor.b32  	%r141, %r140, %r139;
	xor.b32  	%r142, %r141, %r138;
	xor.b32  	%r27, %r142, %r28;
	add.s32 	%r32, %r32, 724874;
	add.s32 	%r143, %r27, %r32;
	cvt.rn.f32.u32 	%f58, %r143;
	fma.rn.f32 	%f59, %f58, 0f2F800000, 0f2F000000;
	mul.f32 	%f60, %f59, 0f42C80000;
	st.shared.f32 	[_ZZ22optimized_birrt_kernelP4NodePiS1_PK8ObstacleiP17curandStateXORWOWS1_S1_S1_E8q_rand_y], %f60;
	mov.u32 	%r29, %r15;
	mov.u32 	%r30, %r14;
	mov.u32 	%r31, %r10;
$L__BB1_13:
	bar.sync 	0;
	ld.shared.u32 	%r33, [_ZZ22optimized_birrt_kernelP4NodePiS1_PK8ObstacleiP17curandStateXORWOWS1_S1_S1_E18node_offset_target];
	ld.shared.u32 	%r145, [_ZZ22optimized_birrt_kernelP4NodePiS1_PK8ObstacleiP17curandStateXORWOWS1_S1_S1_E25current_node_count_target];
	ld.shared.f32 	%f2, [_ZZ22optimized_birrt_kernelP4NodePiS1_PK8ObstacleiP17curandStateXORWOWS1_S1_S1_E8q_rand_x];
	ld.shared.f32 	%f3, [_ZZ22optimized_birrt_kernelP4NodePiS1_PK8ObstacleiP17curandStateXORWOWS1_S1_S1_E8q_rand_y];
	add.s32 	%r34, %r3, -1;
	add.s32 	%r146, %r34, %r145;
	div.u32 	%r147, %r146, %r3;
	mul.lo.s32 	%r277, %r147, %r1;
	add.s32 	%r148, %r277, %r147;
	min.s32 	%r36, %r148, %r145;
	setp.ge.s32 	%p12, %r277, %r36;
	mov.b32 	%r282, -1;
	mov.f32 	%f319, 0f7F800000;
	@%p12 bra 	$L__BB1_26;
	sub.s32 	%r37, %r36, %r277;
	and.b32  	%r38, %r37, 7;
	sub.s32 	%r151, %r277, %r36;
	setp.gt.u32 	%p13, %r151, -8;
	mov.f32 	%f319, 0f7F800000;
	mov.b32 	%r282, -1;
	@%p13 bra 	$L__BB1_18;
	add.s32 	%r271, %r277, 3;
	add.s32 	%r270, %r33, %r277;
	and.b32  	%r153, %r37, -8;
	neg.s32 	%r269, %r153;
	mov.f32 	%f319, 0f7F800000;
	mov.b32 	%r282, -1;
$L__BB1_16:
	.pragma "nounroll";
	add.s32 	%r154, %r271, -3;
	mul.wide.s32 	%rd24, %r270, 12;
	add.s64 	%rd25, %rd4, %rd24;
	ld.global.f32 	%f65, [%rd25];
	ld.global.f32 	%f66, [%rd25+4];
	sub.f32 	%f67, %f65, %f2;
	sub.f32 	%f68, %f66, %f3;
	mul.f32 	%f69, %f68, %f68;
	fma.rn.f32 	%f70, %f67, %f67, %f69;
	setp.lt.f32 	%p14, %f70, %f319;
	selp.f32 	%f71, %f70, %f319, %p14;
	selp.b32 	%r155, %r154, %r282, %p14;
	add.s32 	%r156, %r271, -2;
	ld.global.f32 	%f72, [%rd25+12];
	ld.global.f32 	%f73, [%rd25+16];
	sub.f32 	%f74, %f72, %f2;
	sub.f32 	%f75, %f73, %f3;
	mul.f32 	%f76, %f75, %f75;
	fma.rn.f32 	%f77, %f74, %f74, %f76;
	setp.lt.f32 	%p15, %f77, %f71;
	selp.f32 	%f78, %f77, %f71, %p15;
	selp.b32 	%r157, %r156, %r155, %p15;
	add.s32 	%r158, %r271, -1;
	ld.global.f32 	%f79, [%rd25+24];
	ld.global.f32 	%f80, [%rd25+28];
	sub.f32 	%f81, %f79, %f2;
	sub.f32 	%f82, %f80, %f3;
	mul.f32 	%f83, %f82, %f82;
	fma.rn.f32 	%f84, %f81, %f81, %f83;
	setp.lt.f32 	%p16, %f84, %f78;
	selp.f32 	%f85, %f84, %f78, %p16;
	selp.b32 	%r159, %r158, %r157, %p16;
	add.s32 	%r160, %r271, 4;
	ld.global.f32 	%f86, [%rd25+36];
	ld.global.f32 	%f87, [%rd25+40];
	sub.f32 	%f88, %f86, %f2;
	sub.f32 	%f89, %f87, %f3;
	mul.f32 	%f90, %f89, %f89;
	fma.rn.f32 	%f91, %f88, %f88, %f90;
	setp.lt.f32 	%p17, %f91, %f85;
	selp.f32 	%f92, %f91, %f85, %p17;
	selp.b32 	%r161, %r271, %r159, %p17;
	add.s32 	%r162, %r271, 1;
	ld.global.f32 	%f93, [%rd25+48];
	ld.global.f32 	%f94, [%rd25+52];
	sub.f32 	%f95, %f93, %f2;
	sub.f32 	%f96, %f94, %f3;
	mul.f32 	%f97, %f96, %f96;
	fma.rn.f32 	%f98, %f95, %f95, %f97;
	setp.lt.f32 	%p18, %f98, %f92;
	selp.f32 	%f99, %f98, %f92, %p18;
	selp.b32 	%r163, %r162, %r161, %p18;
	add.s32 	%r164, %r271, 2;
	ld.global.f32 	%f100, [%rd25+60];
	ld.global.f32 	%f101, [%rd25+64];
	sub.f32 	%f102, %f100, %f2;
	sub.f32 	%f103, %f101, %f3;
	mul.f32 	%f104, %f103, %f103;
	fma.rn.f32 	%f105, %f102, %f102, %f104;
	setp.lt.f32 	%p19, %f105, %f99;
	selp.f32 	%f106, %f105, %f99, %p19;
	selp.b32 	%r165, %r164, %r163, %p19;
	add.s32 	%r166, %r271, 3;
	ld.global.f32 	%f107, [%rd25+72];
	ld.global.f32 	%f108, [%rd25+76];
	sub.f32 	%f109, %f107, %f2;
	sub.f32 	%f110, %f108, %f3;
	mul.f32 	%f111, %f110, %f110;
	fma.rn.f32 	%f112, %f109, %f109, %f111;
	setp.lt.f32 	%p20, %f112, %f106;
	selp.f32 	%f113, %f112, %f106, %p20;
	selp.b32 	%r167, %r166, %r165, %p20;
	ld.global.f32 	%f114, [%rd25+84];
	ld.global.f32 	%f115, [%rd25+88];
	sub.f32 	%f116, %f114, %f2;
	sub.f32 	%f117, %f115, %f3;
	mul.f32 	%f118, %f117, %f117;
	fma.rn.f32 	%f119, %f116, %f116, %f118;
	setp.lt.f32 	%p21, %f119, %f113;
	selp.f32 	%f319, %f119, %f113, %p21;
	selp.b32 	%r282, %r160, %r167, %p21;
	add.s32 	%r271, %r271, 8;
	add.s32 	%r270, %r270, 8;
	add.s32 	%r269, %r269, 8;
	setp.ne.s32 	%p22, %r269, 0;
	@%p22 bra 	$L__BB1_16;
	add.s32 	%r277, %r271, -3;
$L__BB1_18:
	setp.eq.s32 	%p23, %r38, 0;
	@%p23 bra 	$L__BB1_26;
	and.b32  	%r54, %r37, 3;
	setp.lt.u32 	%p24, %r38, 4;
	@%p24 bra 	$L__BB1_21;
	add.s32 	%r169, %r277, %r33;
	mul.wide.s32 	%rd26, %r169, 12;
	add.s64 	%rd27, %rd4, %rd26;
	ld.global.f32 	%f121, [%rd27];
	ld.global.f32 	%f122, [%rd27+4];
	sub.f32 	%f123, %f121, %f2;
	sub.f32 	%f124, %f122, %f3;
	mul.f32 	%f125, %f124, %f124;
	fma.rn.f32 	%f126, %f123, %f123, %f125;
	setp.lt.f32 	%p25, %f126, %f319;
	selp.f32 	%f127, %f126, %f319, %p25;
	selp.b32 	%r170, %r277, %r282, %p25;
	add.s32 	%r171, %r277, 1;
	ld.global.f32 	%f128, [%rd27+12];
	ld.global.f32 	%f129, [%rd27+16];
	sub.f32 	%f130, %f128, %f2;
	sub.f32 	%f131, %f129, %f3;
	mul.f32 	%f132, %f131, %f131;
	fma.rn.f32 	%f133, %f130, %f130, %f132;
	setp.lt.f32 	%p26, %f133, %f127;
	selp.f32 	%f134, %f133, %f127, %p26;
	selp.b32 	%r172, %r171, %r170, %p26;
	add.s32 	%r173, %r277, 2;
	ld.global.f32 	%f135, [%rd27+24];
	ld.global.f32 	%f136, [%rd27+28];
	sub.f32 	%f137, %f135, %f2;
	sub.f32 	%f138, %f136, %f3;
	mul.f32 	%f139, %f138, %f138;
	fma.rn.f32 	%f140, %f137, %f137, %f139;
	setp.lt.f32 	%p27, %f140, %f134;
	selp.f32 	%f141, %f140, %f134, %p27;
	selp.b32 	%r174, %r173, %r172, %p27;
	add.s32 	%r175, %r277, 3;
	ld.global.f32 	%f142, [%rd27+36];
	ld.global.f32 	%f143, [%rd27+40];
	sub.f32 	%f144, %f142, %f2;
	sub.f32 	%f145, %f143, %f3;
	mul.f32 	%f146, %f145, %f145;
	fma.rn.f32 	%f147, %f144, %f144, %f146;
	setp.lt.f32 	%p28, %f147, %f141;
	selp.f32 	%f319, %f147, %f141, %p28;
	selp.b32 	%r282, %r175, %r174, %p28;
	add.s32 	%r277, %r277, 4;
$L__BB1_21:
	setp.eq.s32 	%p29, %r54, 0;
	@%p29 bra 	$L__BB1_26;
	setp.eq.s32 	%p30, %r54, 1;
	@%p30 bra 	$L__BB1_24;
	add.s32 	%r177, %r277, %r33;
	mul.wide.s32 	%rd28, %r177, 12;
	add.s64 	%rd29, %rd4, %rd28;
	ld.global.f32 	%f149, [%rd29];
	ld.global.f32 	%f150, [%rd29+4];
	sub.f32 	%f151, %f149, %f2;
	sub.f32 	%f152, %f150, %f3;
	mul.f32 	%f153, %f152, %f152;
	fma.rn.f32 	%f154, %f151, %f151, %f153;
	setp.lt.f32 	%p31, %f154, %f319;
	selp.f32 	%f155, %f154, %f319, %p31;
	selp.b32 	%r178, %r277, %r282, %p31;
	add.s32 	%r179, %r277, 1;
	ld.global.f32 	%f156, [%rd29+12];
	ld.global.f32 	%f157, [%rd29+16];
	sub.f32 	%f158, %f156, %f2;
	sub.f32 	%f159, %f157, %f3;
	mul.f32 	%f160, %f159, %f159;
	fma.rn.f32 	%f161, %f158, %f158, %f160;
	setp.lt.f32 	%p32, %f161, %f155;
	selp.f32 	%f319, %f161, %f155, %p32;
	selp.b32 	%r282, %r179, %r178, %p32;
	add.s32 	%r277, %r277, 2;
$L__BB1_24:
	and.b32  	%r180, %r37, 1;
	setp.eq.b32 	%p33, %r180, 1;
	not.pred 	%p34, %p33;
	@%p34 bra 	$L__BB1_26;
	add.s32 	%r181, %r277, %r33;
	mul.wide.s32 	%rd30, %r181, 12;
	add.s64 	%rd31, %rd4, %rd30;
	ld.global.f32 	%f162, [%rd31];
	ld.global.f32 	%f163, [%rd31+4];
	sub.f32 	%f164, %f162, %f2;
	sub.f32 	%f165, %f163, %f3;
	mul.f32 	%f166, %f165, %f165;
	fma.rn.f32 	%f167, %f164, %f164, %f166;
	setp.lt.f32 	%p35, %f167, %f319;
	selp.f32 	%f319, %f167, %f319, %p35;
	selp.b32 	%r282, %r277, %r282, %p35;
$L__BB1_26:
	shl.b32 	%r182, %r3, 2;
	mov.u32 	%r183, s_mem;
	add.s32 	%r67, %r183, %r182;
	shl.b32 	%r184, %r1, 2;
	add.s32 	%r68, %r183, %r184;
	st.shared.f32 	[%r68], %f319;
	add.s32 	%r69, %r67, %r184;
	st.shared.u32 	[%r69], %r282;
	bar.sync 	0;
	setp.lt.u32 	%p36, %r3, 2;
	@%p36 bra 	$L__BB1_32;
	mov.u32 	%r283, %r3;
$L__BB1_28:
	mov.u32 	%r70, %r283;
	shr.u32 	%r283, %r70, 1;
	setp.ge.u32 	%p37, %r1, %r283;
	@%p37 bra 	$L__BB1_31;
	ld.shared.f32 	%f168, [%r68];
	shl.b32 	%r72, %r283, 2;
	add.s32 	%r185, %r68, %r72;
	ld.shared.f32 	%f16, [%r185];
	setp.leu.f32 	%p38, %f168, %f16;
	@%p38 bra 	$L__BB1_31;
	st.shared.f32 	[%r68], %f16;
	add.s32 	%r186, %r69, %r72;
	ld.shared.u32 	%r187, [%r186];
	st.shared.u32 	[%r69], %r187;
$L__BB1_31:
	bar.sync 	0;
	setp.gt.u32 	%p39, %r70, 3;
	@%p39 bra 	$L__BB1_28;
$L__BB1_32:
	@%p11 bra 	$L__BB1_34;
	ld.shared.u32 	%r188, [%r67];
	setp.gt.s32 	%p41, %r188, -1;
	add.s32 	%r189, %r188, %r33;
	selp.b32 	%r190, %r189, -1, %p41;
	st.shared.u32 	[_ZZ22optimized_birrt_kernelP4NodePiS1_PK8ObstacleiP17curandStateXORWOWS1_S1_S1_E23nearest_node_global_idx], %r190;
$L__BB1_34:
	bar.sync 	0;
	@%p11 bra 	$L__BB1_38;
	ld.shared.u32 	%r73, [_ZZ22optimized_birrt_kernelP4NodePiS1_PK8ObstacleiP17curandStateXORWOWS1_S1_S1_E23nearest_node_global_idx];
	setp.ne.s32 	%p43, %r73, -1;
	@%p43 bra 	$L__BB1_37;
	mov.b16 	%rs5, 0;
	st.shared.u8 	[_ZZ22optimized_birrt_kernelP4NodePiS1_PK8ObstacleiP17curandStateXORWOWS1_S1_S1_E12active_block], %rs5;
	bra.uni 	$L__BB1_38;
$L__BB1_37:
	mul.wide.s32 	%rd32, %r73, 12;
	add.s64 	%rd33, %rd4, %rd32;
	ld.global.f32 	%f169, [%rd33];
	st.shared.f32 	[_ZZ22optimized_birrt_kernelP4NodePiS1_PK8ObstacleiP17curandStateXORWOWS1_S1_S1_E8q_near_x], %f169;
	ld.global.f32 	%f170, [%rd33+4];
	st.shared.f32 	[_ZZ22optimized_birrt_kernelP4NodePiS1_PK8ObstacleiP17curandStateXORWOWS1_S1_S1_E8q_near_y], %f170;
$L__BB1_38:
	bar.sync 	0;
	ld.shared.u8 	%rs6, [_ZZ22optimized_birrt_kernelP4NodePiS1_PK8ObstacleiP17curandStateXORWOWS1_S1_S1_E12active_block];
	setp.ne.s16 	%p44, %rs6, 0;
	@%p44 bra 	$L__BB1_40;
	st.global.v2.u32 	[%rd8], {%r32, %r31};
	st.global.v2.u32 	[%rd8+8], {%r30, %r29};
	st.global.v2.u32 	[%rd8+16], {%r28, %r27};
	st.global.v2.u32 	[%rd8+24], {%r16, %r17};
	st.global.f32 	[%rd8+32], %f1;
	st.global.f64 	[%rd8+40], %fd1;
	bra.uni 	$L__BB1_108;
$L__BB1_40:
	@%p11 bra 	$L__BB1_44;
	ld.shared.f32 	%f320, [_ZZ22optimized_birrt_kernelP4NodePiS1_PK8ObstacleiP17curandStateXORWOWS1_S1_S1_E8q_rand_x];
	ld.shared.f32 	%f18, [_ZZ22optimized_birrt_kernelP4NodePiS1_PK8ObstacleiP17curandStateXORWOWS1_S1_S1_E8q_near_x];
	sub.f32 	%f19, %f320, %f18;
	ld.shared.f32 	%f321, [_ZZ22optimized_birrt_kernelP4NodePiS1_PK8ObstacleiP17curandStateXORWOWS1_S1_S1_E8q_rand_y];
	ld.shared.f32 	%f21, [_ZZ22optimized_birrt_kernelP4NodePiS1_PK8ObstacleiP17curandStateXORWOWS1_S1_S1_E8q_near_y];
	sub.f32 	%f22, %f321, %f21;
	mul.f32 	%f171, %f22, %f22;
	fma.rn.f32 	%f23, %f19, %f19, %f171;
	setp.le.f32 	%p46, %f23, 0f3C23D70B;
	setp.eq.f32 	%p47, %f23, 0f00000000;
	or.pred  	%p48, %p46, %p47;
	@%p48 bra 	$L__BB1_43;
	sqrt.rn.f32 	%f172, %f23;
	mov.f32 	%f173, 0f3DCCCCCD;
	div.rn.f32 	%f174, %f173, %f172;
	fma.rn.f32 	%f320, %f19, %f174, %f18;
	fma.rn.f32 	%f321, %f22, %f174, %f21;
$L__BB1_43:
	max.f32 	%f175, %f320, 0f00000000;
	min.f32 	%f176, %f175, 0f42C80000;
	st.shared.f32 	[_ZZ22optimized_birrt_kernelP4NodePiS1_PK8ObstacleiP17curandStateXORWOWS1_S1_S1_E7q_new_x], %f176;
	max.f32 	%f177, %f321, 0f00000000;
	min.f32 	%f178, %f177, 0f42C80000;
	st.shared.f32 	[_ZZ22optimized_birrt_kernelP4NodePiS1_PK8ObstacleiP17curandStateXORWOWS1_S1_S1_E7q_new_y], %f178;
$L__BB1_44:
	bar.sync 	0;
	@%p11 bra 	$L__BB1_60;
	ld.param.u32 	%r253, [_Z22optimized_birrt_kernelP4NodePiS1_PK8ObstacleiP17curandStateXORWOWS1_S1_S1__param_4];
	ld.shared.f32 	%f28, [_ZZ22optimized_birrt_kernelP4NodePiS1_PK8ObstacleiP17curandStateXORWOWS1_S1_S1_E8q_near_x];
	ld.shared.f32 	%f29, [_ZZ22optimized_birrt_kernelP4NodePiS1_PK8ObstacleiP17curandStateXORWOWS1_S1_S1_E8q_near_y];
	ld.shared.f32 	%f30, [_ZZ22optimized_birrt_kernelP4NodePiS1_PK8ObstacleiP17curandStateXORWOWS1_S1_S1_E7q_new_x];
	ld.shared.f32 	%f31, [_ZZ22optimized_birrt_kernelP4NodePiS1_PK8ObstacleiP17curandStateXORWOWS1_S1_S1_E7q_new_y];
	setp.lt.s32 	%p50, %r253, 1;
	@%p50 bra 	$L__BB1_52;
	mov.b32 	%r284, 0;
$L__BB1_47:
	mul.wide.u32 	%rd34, %r284, 16;
	add.s64 	%rd9, %rd3, %rd34;
	ld.global.f32 	%f179, [%rd9];
	setp.ltu.f32 	%p51, %f30, %f179;
	@%p51 bra 	$L__BB1_51;
	ld.global.f32 	%f180, [%rd9+8];
	setp.gtu.f32 	%p52, %f30, %f180;
	@%p52 bra 	$L__BB1_51;
	ld.global.f32 	%f181, [%rd9+4];
	setp.ltu.f32 	%p53, %f31, %f181;
	@%p53 bra 	$L__BB1_51;
	ld.global.f32 	%f182, [%rd9+12];
	setp.le.f32 	%p55, %f31, %f182;
	mov.pred 	%p120, 0;
	@%p55 bra 	$L__BB1_59;
$L__BB1_51:
	ld.param.u32 	%r254, [_Z22optimized_birrt_kernelP4NodePiS1_PK8ObstacleiP17curandStateXORWOWS1_S1_S1__param_4];
	add.s32 	%r284, %r284, 1;
	setp.ne.s32 	%p56, %r284, %r254;
	@%p56 bra 	$L__BB1_47;
$L__BB1_52:
	ld.param.u32 	%r255, [_Z22optimized_birrt_kernelP4NodePiS1_PK8ObstacleiP17curandStateXORWOWS1_S1_S1__param_4];
	setp.lt.s32 	%p58, %r255, 1;
	add.f32 	%f183, %f28, %f30;
	mul.f32 	%f32, %f183, 0f3F000000;
	add.f32 	%f184, %f29, %f31;
	mul.f32 	%f33, %f184, 0f3F000000;
	mov.pred 	%p57, -1;
	mov.pred 	%p120, %p57;
	@%p58 bra 	$L__BB1_59;
	mov.b32 	%r285, 0;
$L__BB1_54:
	mul.wide.u32 	%rd35, %r285, 16;
	add.s64 	%rd10, %rd3, %rd35;
	ld.global.f32 	%f185, [%rd10];
	setp.ltu.f32 	%p59, %f32, %f185;
	@%p59 bra 	$L__BB1_58;
	ld.global.f32 	%f186, [%rd10+8];
	setp.gtu.f32 	%p60, %f32, %f186;
	@%p60 bra 	$L__BB1_58;
	ld.global.f32 	%f187, [%rd10+4];
	setp.ltu.f32 	%p61, %f33, %f187;
	@%p61 bra 	$L__BB1_58;
	ld.global.f32 	%f188, [%rd10+12];
	setp.le.f32 	%p63, %f33, %f188;
	mov.pred 	%p120, 0;
	@%p63 bra 	$L__BB1_59;
$L__BB1_58:
	ld.param.u32 	%r256, [_Z22optimized_birrt_kernelP4NodePiS1_PK8ObstacleiP17curandStateXORWOWS1_S1_S1__param_4];
	add.s32 	%r285, %r285, 1;
	setp.ne.s32 	%p65, %r285, %r256;
	mov.pred 	%p120, %p57;
	@%p65 bra 	$L__BB1_54;
$L__BB1_59:
	selp.u16 	%rs7, 1, 0, %p120;
	st.shared.u8 	[_ZZ22optimized_birrt_kernelP4NodePiS1_PK8ObstacleiP17curandStateXORWOWS1_S1_S1_E12active_block], %rs7;
$L__BB1_60:
	bar.sync 	0;
	ld.shared.u8 	%rs8, [_ZZ22optimized_birrt_kernelP4NodePiS1_PK8ObstacleiP17curandStateXORWOWS1_S1_S1_E12active_block];
	setp.ne.s16 	%p66, %rs8, 0;
	@%p66 bra 	$L__BB1_62;
	st.global.v2.u32 	[%rd8], {%r32, %r31};
	st.global.v2.u32 	[%rd8+8], {%r30, %r29};
	st.global.v2.u32 	[%rd8+16], {%r28, %r27};
	st.global.v2.u32 	[%rd8+24], {%r16, %r17};
	st.global.f32 	[%rd8+32], %f1;
	st.global.f64 	[%rd8+40], %fd1;
	bra.uni 	$L__BB1_108;
$L__BB1_62:
	@%p11 bra 	$L__BB1_66;
	ld.shared.u32 	%r193, [_ZZ22optimized_birrt_kernelP4NodePiS1_PK8ObstacleiP17curandStateXORWOWS1_S1_S1_E11target_tree];
	setp.eq.s32 	%p68, %r193, 0;
	selp.b64 	%rd11, %rd5, %rd6, %p68;
	atom.global.add.u32 	%r78, [%rd11], 1;
	setp.lt.s32 	%p69, %r78, 5000000;
	@%p69 bra 	$L__BB1_65;
	atom.global.add.u32 	%r197, [%rd11], -1;
	mov.b16 	%rs9, 0;
	st.shared.u8 	[_ZZ22optimized_birrt_kernelP4NodePiS1_PK8ObstacleiP17curandStateXORWOWS1_S1_S1_E12active_block], %rs9;
	bra.uni 	$L__BB1_66;
$L__BB1_65:
	ld.shared.u32 	%r194, [_ZZ22optimized_birrt_kernelP4NodePiS1_PK8ObstacleiP17curandStateXORWOWS1_S1_S1_E18node_offset_target];
	add.s32 	%r195, %r194, %r78;
	st.shared.u32 	[_ZZ22optimized_birrt_kernelP4NodePiS1_PK8ObstacleiP17curandStateXORWOWS1_S1_S1_E19new_node_global_idx], %r195;
	ld.shared.f32 	%f189, [_ZZ22optimized_birrt_kernelP4NodePiS1_PK8ObstacleiP17curandStateXORWOWS1_S1_S1_E7q_new_x];
	mul.wide.s32 	%rd36, %r195, 12;
	add.s64 	%rd37, %rd4, %rd36;
	st.global.f32 	[%rd37], %f189;
	ld.shared.f32 	%f190, [_ZZ22optimized_birrt_kernelP4NodePiS1_PK8ObstacleiP17curandStateXORWOWS1_S1_S1_E7q_new_y];
	st.global.f32 	[%rd37+4], %f190;
	ld.shared.u32 	%r196, [_ZZ22optimized_birrt_kernelP4NodePiS1_PK8ObstacleiP17curandStateXORWOWS1_S1_S1_E23nearest_node_global_idx];
	st.global.u32 	[%rd37+8], %r196;
$L__BB1_66:
	bar.sync 	0;
	ld.shared.u8 	%rs10, [_ZZ22optimized_birrt_kernelP4NodePiS1_PK8ObstacleiP17curandStateXORWOWS1_S1_S1_E12active_block];
	setp.ne.s16 	%p70, %rs10, 0;
	@%p70 bra 	$L__BB1_68;
	st.global.v2.u32 	[%rd8], {%r32, %r31};
	st.global.v2.u32 	[%rd8+8], {%r30, %r29};
	st.global.v2.u32 	[%rd8+16], {%r28, %r27};
	st.global.v2.u32 	[%rd8+24], {%r16, %r17};
	st.global.f32 	[%rd8+32], %f1;
	st.global.f64 	[%rd8+40], %fd1;
	bra.uni 	$L__BB1_108;
$L__BB1_68:
	ld.shared.u32 	%r79, [_ZZ22optimized_birrt_kernelP4NodePiS1_PK8ObstacleiP17curandStateXORWOWS1_S1_S1_E17node_offset_other];
	ld.shared.u32 	%r199, [_ZZ22optimized_birrt_kernelP4NodePiS1_PK8ObstacleiP17curandStateXORWOWS1_S1_S1_E24current_node_count_other];
	ld.shared.f32 	%f34, [_ZZ22optimized_birrt_kernelP4NodePiS1_PK8ObstacleiP17curandStateXORWOWS1_S1_S1_E7q_new_x];
	ld.shared.f32 	%f35, [_ZZ22optimized_birrt_kernelP4NodePiS1_PK8ObstacleiP17curandStateXORWOWS1_S1_S1_E7q_new_y];
	add.s32 	%r200, %r34, %r199;
	div.u32 	%r201, %r200, %r3;
	mul.lo.s32 	%r294, %r201, %r1;
	add.s32 	%r202, %r294, %r201;
	min.s32 	%r81, %r202, %r199;
	setp.ge.s32 	%p71, %r294, %r81;
	mov.b32 	%r299, -1;
	mov.f32 	%f329, 0f7F800000;
	@%p71 bra 	$L__BB1_81;
	sub.s32 	%r82, %r81, %r294;
	and.b32  	%r83, %r82, 7;
	sub.s32 	%r205, %r294, %r81;
	setp.gt.u32 	%p72, %r205, -8;
	mov.f32 	%f329, 0f7F800000;
	mov.b32 	%r299, -1;
	@%p72 bra 	$L__BB1_73;
	add.s32 	%r288, %r294, 3;
	add.s32 	%r287, %r79, %r294;
	and.b32  	%r207, %r82, -8;
	neg.s32 	%r286, %r207;
	mov.f32 	%f329, 0f7F800000;
	mov.b32 	%r299, -1;
$L__BB1_71:
	.pragma "nounroll";
	add.s32 	%r208, %r288, -3;
	mul.wide.s32 	%rd38, %r287, 12;
	add.s64 	%rd39, %rd4, %rd38;
	ld.global.f32 	%f195, [%rd39];
	ld.global.f32 	%f196, [%rd39+4];
	sub.f32 	%f197, %f195, %f34;
	sub.f32 	%f198, %f196, %f35;
	mul.f32 	%f199, %f198, %f198;
	fma.rn.f32 	%f200, %f197, %f197, %f199;
	setp.lt.f32 	%p73, %f200, %f329;
	selp.f32 	%f201, %f200, %f329, %p73;
	selp.b32 	%r209, %r208, %r299, %p73;
	add.s32 	%r210, %r288, -2;
	ld.global.f32 	%f202, [%rd39+12];
	ld.global.f32 	%f203, [%rd39+16];
	sub.f32 	%f204, %f202, %f34;
	sub.f32 	%f205, %f203, %f35;
	mul.f32 	%f206, %f205, %f205;
	fma.rn.f32 	%f207, %f204, %f204, %f206;
	setp.lt.f32 	%p74, %f207, %f201;
	selp.f32 	%f208, %f207, %f201, %p74;
	selp.b32 	%r211, %r210, %r209, %p74;
	add.s32 	%r212, %r288, -1;
	ld.global.f32 	%f209, [%rd39+24];
	ld.global.f32 	%f210, [%rd39+28];
	sub.f32 	%f211, %f209, %f34;
	sub.f32 	%f212, %f210, %f35;
	mul.f32 	%f213, %f212, %f212;
	fma.rn.f32 	%f214, %f211, %f211, %f213;
	setp.lt.f32 	%p75, %f214, %f208;
	selp.f32 	%f215, %f214, %f208, %p75;
	selp.b32 	%r213, %r212, %r211, %p75;
	add.s32 	%r214, %r288, 4;
	ld.global.f32 	%f216, [%rd39+36];
	ld.global.f32 	%f217, [%rd39+40];
	sub.f32 	%f218, %f216, %f34;
	sub.f32 	%f219, %f217, %f35;
	mul.f32 	%f220, %f219, %f219;
	fma.rn.f32 	%f221, %f218, %f218, %f220;
	setp.lt.f32 	%p76, %f221, %f215;
	selp.f32 	%f222, %f221, %f215, %p76;
	selp.b32 	%r215, %r288, %r213, %p76;
	add.s32 	%r216, %r288, 1;
	ld.global.f32 	%f223, [%rd39+48];
	ld.global.f32 	%f224, [%rd39+52];
	sub.f32 	%f225, %f223, %f34;
	sub.f32 	%f226, %f224, %f35;
	mul.f32 	%f227, %f226, %f226;
	fma.rn.f32 	%f228, %f225, %f225, %f227;
	setp.lt.f32 	%p77, %f228, %f222;
	selp.f32 	%f229, %f228, %f222, %p77;
	selp.b32 	%r217, %r216, %r215, %p77;
	add.s32 	%r218, %r288, 2;
	ld.global.f32 	%f230, [%rd39+60];
	ld.global.f32 	%f231, [%rd39+64];
	sub.f32 	%f232, %f230, %f34;
	sub.f32 	%f233, %f231, %f35;
	mul.f32 	%f234, %f233, %f233;
	fma.rn.f32 	%f235, %f232, %f232, %f234;
	setp.lt.f32 	%p78, %f235, %f229;
	selp.f32 	%f236, %f235, %f229, %p78;
	selp.b32 	%r219, %r218, %r217, %p78;
	add.s32 	%r220, %r288, 3;
	ld.global.f32 	%f237, [%rd39+72];
	ld.global.f32 	%f238, [%rd39+76];
	sub.f32 	%f239, %f237, %f34;
	sub.f32 	%f240, %f238, %f35;
	mul.f32 	%f241, %f240, %f240;
	fma.rn.f32 	%f242, %f239, %f239, %f241;
	setp.lt.f32 	%p79, %f242, %f236;
	selp.f32 	%f243, %f242, %f236, %p79;
	selp.b32 	%r221, %r220, %r219, %p79;
	ld.global.f32 	%f244, [%rd39+84];
	ld.global.f32 	%f245, [%rd39+88];
	sub.f32 	%f246, %f244, %f34;
	sub.f32 	%f247, %f245, %f35;
	mul.f32 	%f248, %f247, %f247;
	fma.rn.f32 	%f249, %f246, %f246, %f248;
	setp.lt.f32 	%p80, %f249, %f243;
	selp.f32 	%f329, %f249, %f243, %p80;
	selp.b32 	%r299, %r214, %r221, %p80;
	add.s32 	%r288, %r288, 8;
	add.s32 	%r287, %r287, 8;
	add.s32 	%r286, %r286, 8;
	setp.ne.s32 	%p81, %r286, 0;
	@%p81 bra 	$L__BB1_71;
	add.s32 	%r294, %r288, -3;
$L__BB1_73:
	setp.eq.s32 	%p82, %r83, 0;
	@%p82 bra 	$L__BB1_81;
	and.b32  	%r99, %r82, 3;
	setp.lt.u32 	%p83, %r83, 4;
	@%p83 bra 	$L__BB1_76;
	add.s32 	%r223, %r294, %r79;
	mul.wide.s32 	%rd40, %r223, 12;
	add.s64 	%rd41, %rd4, %rd40;
	ld.global.f32 	%f251, [%rd41];
	ld.global.f32 	%f252, [%rd41+4];
	sub.f32 	%f253, %f251, %f34;
	sub.f32 	%f254, %f252, %f35;
	mul.f32 	%f255, %f254, %f254;
	fma.rn.f32 	%f256, %f253, %f253, %f255;
	setp.lt.f32 	%p84, %f256, %f329;
	selp.f32 	%f257, %f256, %f329, %p84;
	selp.b32 	%r224, %r294, %r299, %p84;
	add.s32 	%r225, %r294, 1;
	ld.global.f32 	%f258, [%rd41+12];
	ld.global.f32 	%f259, [%rd41+16];
	sub.f32 	%f260, %f258, %f34;
	sub.f32 	%f261, %f259, %f35;
	mul.f32 	%f262, %f261, %f261;
	fma.rn.f32 	%f263, %f260, %f260, %f262;
	setp.lt.f32 	%p85, %f263, %f257;
	selp.f32 	%f264, %f263, %f257, %p85;
	selp.b32 	%r226, %r225, %r224, %p85;
	add.s32 	%r227, %r294, 2;
	ld.global.f32 	%f265, [%rd41+24];
	ld.global.f32 	%f266, [%rd41+28];
	sub.f32 	%f267, %f265, %f34;
	sub.f32 	%f268, %f266, %f35;
	mul.f32 	%f269, %f268, %f268;
	fma.rn.f32 	%f270, %f267, %f267, %f269;
	setp.lt.f32 	%p86, %f270, %f264;
	selp.f32 	%f271, %f270, %f264, %p86;
	selp.b32 	%r228, %r227, %r226, %p86;
	add.s32 	%r229, %r294, 3;
	ld.global.f32 	%f272, [%rd41+36];
	ld.global.f32 	%f273, [%rd41+40];
	sub.f32 	%f274, %f272, %f34;
	sub.f32 	%f275, %f273, %f35;
	mul.f32 	%f276, %f275, %f275;
	fma.rn.f32 	%f277, %f274, %f274, %f276;
	setp.lt.f32 	%p87, %f277, %f271;
	selp.f32 	%f329, %f277, %f271, %p87;
	selp.b32 	%r299, %r229, %r228, %p87;
	add.s32 	%r294, %r294, 4;
$L__BB1_76:
	setp.eq.s32 	%p88, %r99, 0;
	@%p88 bra 	$L__BB1_81;
	setp.eq.s32 	%p89, %r99, 1;
	@%p89 bra 	$L__BB1_79;
	add.s32 	%r231, %r294, %r79;
	mul.wide.s32 	%rd42, %r231, 12;
	add.s64 	%rd43, %rd4, %rd42;
	ld.global.f32 	%f279, [%rd43];
	ld.global.f32 	%f280, [%rd43+4];
	sub.f32 	%f281, %f279, %f34;
	sub.f32 	%f282, %f280, %f35;
	mul.f32 	%f283, %f282, %f282;
	fma.rn.f32 	%f284, %f281, %f281, %f283;
	setp.lt.f32 	%p90, %f284, %f329;
	selp.f32 	%f285, %f284, %f329, %p90;
	selp.b32 	%r232, %r294, %r299, %p90;
	add.s32 	%r233, %r294, 1;
	ld.global.f32 	%f286, [%rd43+12];
	ld.global.f32 	%f287, [%rd43+16];
	sub.f32 	%f288, %f286, %f34;
	sub.f32 	%f289, %f287, %f35;
	mul.f32 	%f290, %f289, %f289;
	fma.rn.f32 	%f291, %f288, %f288, %f290;
	setp.lt.f32 	%p91, %f291, %f285;
	selp.f32 	%f329, %f291, %f285, %p91;
	selp.b32 	%r299, %r233, %r232, %p91;
	add.s32 	%r294, %r294, 2;
$L__BB1_79:
	and.b32  	%r234, %r82, 1;
	setp.eq.b32 	%p92, %r234, 1;
	not.pred 	%p93, %p92;
	@%p93 bra 	$L__BB1_81;
	add.s32 	%r235, %r294, %r79;
	mul.wide.s32 	%rd44, %r235, 12;
	add.s64 	%rd45, %rd4, %rd44;
	ld.global.f32 	%f292, [%rd45];
	ld.global.f32 	%f293, [%rd45+4];
	sub.f32 	%f294, %f292, %f34;
	sub.f32 	%f295, %f293, %f35;
	mul.f32 	%f296, %f295, %f295;
	fma.rn.f32 	%f297, %f294, %f294, %f296;
	setp.lt.f32 	%p94, %f297, %f329;
	selp.f32 	%f329, %f297, %f329, %p94;
	selp.b32 	%r299, %r294, %r299, %p94;
$L__BB1_81:
	setp.lt.u32 	%p95, %r3, 2;
	st.shared.f32 	[%r68], %f329;
	st.shared.u32 	[%r69], %r299;
	bar.sync 	0;
	@%p95 bra 	$L__BB1_86;
$L__BB1_82:
	mov.u32 	%r112, %r3;
	shr.u32 	%r3, %r112, 1;
	setp.ge.u32 	%p96, %r1, %r3;
	@%p96 bra 	$L__BB1_85;
	ld.shared.f32 	%f298, [%r68];
	shl.b32 	%r114, %r3, 2;
	add.s32 	%r236, %r68, %r114;
	ld.shared.f32 	%f48, [%r236];
	setp.leu.f32 	%p97, %f298, %f48;
	@%p97 bra 	$L__BB1_85;
	st.shared.f32 	[%r68], %f48;
	add.s32 	%r237, %r69, %r114;
	ld.shared.u32 	%r238, [%r237];
	st.shared.u32 	[%r69], %r238;
$L__BB1_85:
	bar.sync 	0;
	setp.gt.u32 	%p98, %r112, 3;
	@%p98 bra 	$L__BB1_82;
$L__BB1_86:
	setp.ne.s32 	%p99, %r1, 0;
	@%p99 bra 	$L__BB1_88;
	ld.shared.f32 	%f299, [s_mem];
	st.shared.f32 	[_ZZ22optimized_birrt_kernelP4NodePiS1_PK8ObstacleiP17curandStateXORWOWS1_S1_S1_E19connect_min_dist_sq], %f299;
	ld.shared.u32 	%r239, [%r67];
	setp.gt.s32 	%p100, %r239, -1;
	add.s32 	%r240, %r239, %r79;
	selp.b32 	%r241, %r240, -1, %p100;
	st.shared.u32 	[_ZZ22optimized_birrt_kernelP4NodePiS1_PK8ObstacleiP17curandStateXORWOWS1_S1_S1_E23connect_node_global_idx], %r241;
$L__BB1_88:
	setp.ne.s32 	%p101, %r1, 0;
	bar.sync 	0;
	ld.shared.u32 	%r242, [_ZZ22optimized_birrt_kernelP4NodePiS1_PK8ObstacleiP17curandStateXORWOWS1_S1_S1_E23connect_node_global_idx];
	setp.eq.s32 	%p102, %r242, -1;
	or.pred  	%p103, %p101, %p102;
	ld.shared.f32 	%f300, [_ZZ22optimized_birrt_kernelP4NodePiS1_PK8ObstacleiP17curandStateXORWOWS1_S1_S1_E19connect_min_dist_sq];
	setp.gtu.f32 	%p104, %f300, 0f3C23D70B;
	or.pred  	%p105, %p103, %p104;
	@%p105 bra 	$L__BB1_107;
	ld.param.u32 	%r257, [_Z22optimized_birrt_kernelP4NodePiS1_PK8ObstacleiP17curandStateXORWOWS1_S1_S1__param_4];
	mul.wide.s32 	%rd46, %r242, 12;
	add.s64 	%rd47, %rd4, %rd46;
	ld.global.f32 	%f49, [%rd47];
	ld.global.f32 	%f50, [%rd47+4];
	ld.shared.f32 	%f51, [_ZZ22optimized_birrt_kernelP4NodePiS1_PK8ObstacleiP17curandStateXORWOWS1_S1_S1_E7q_new_x];
	ld.shared.f32 	%f52, [_ZZ22optimized_birrt_kernelP4NodePiS1_PK8ObstacleiP17curandStateXORWOWS1_S1_S1_E7q_new_y];
	setp.lt.s32 	%p106, %r257, 1;
	@%p106 bra 	$L__BB1_96;
	mov.b32 	%r301, 0;
$L__BB1_91:
	mul.wide.u32 	%rd48, %r301, 16;
	add.s64 	%rd12, %rd3, %rd48;
	ld.global.f32 	%f302, [%rd12];
	setp.ltu.f32 	%p107, %f49, %f302;
	@%p107 bra 	$L__BB1_95;
	ld.global.f32 	%f303, [%rd12+8];
	setp.gtu.f32 	%p108, %f49, %f303;
	@%p108 bra 	$L__BB1_95;
	ld.global.f32 	%f304, [%rd12+4];
	setp.ltu.f32 	%p109, %f50, %f304;
	@%p109 bra 	$L__BB1_95;
	ld.global.f32 	%f305, [%rd12+12];
	setp.le.f32 	%p110, %f50, %f305;
	@%p110 bra 	$L__BB1_107;
$L__BB1_95:
	ld.param.u32 	%r258, [_Z22optimized_birrt_kernelP4NodePiS1_PK8ObstacleiP17curandStateXORWOWS1_S1_S1__param_4];
	add.s32 	%r301, %r301, 1;
	setp.ne.s32 	%p111, %r301, %r258;
	@%p111 bra 	$L__BB1_91;
$L__BB1_96:
	ld.param.u32 	%r259, [_Z22optimized_birrt_kernelP4NodePiS1_PK8ObstacleiP17curandStateXORWOWS1_S1_S1__param_4];
	setp.lt.s32 	%p112, %r259, 1;
	add.f32 	%f306, %f49, %f51;
	mul.f32 	%f53, %f306, 0f3F000000;
	add.f32 	%f307, %f50, %f52;
	mul.f32 	%f54, %f307, 0f3F000000;
	@%p112 bra 	$L__BB1_103;
	mov.b32 	%r302, 0;
$L__BB1_98:
	mul.wide.u32 	%rd49, %r302, 16;
	add.s64 	%rd13, %rd3, %rd49;
	ld.global.f32 	%f308, [%rd13];
	setp.ltu.f32 	%p113, %f53, %f308;
	@%p113 bra 	$L__BB1_102;
	ld.global.f32 	%f309, [%rd13+8];
	setp.gtu.f32 	%p114, %f53, %f309;
	@%p114 bra 	$L__BB1_102;
	ld.global.f32 	%f310, [%rd13+4];
	setp.ltu.f32 	%p115, %f54, %f310;
	@%p115 bra 	$L__BB1_102;
	ld.global.f32 	%f311, [%rd13+12];
	setp.le.f32 	%p116, %f54, %f311;
	@%p116 bra 	$L__BB1_107;
$L__BB1_102:
	ld.param.u32 	%r260, [_Z22optimized_birrt_kernelP4NodePiS1_PK8ObstacleiP17curandStateXORWOWS1_S1_S1__param_4];
	add.s32 	%r302, %r302, 1;
	setp.ne.s32 	%p117, %r302, %r260;
	@%p117 bra 	$L__BB1_98;
$L__BB1_103:
	atom.global.exch.b32 	%r245, [%rd7], 1;
	setp.ne.s32 	%p118, %r245, 0;
	@%p118 bra 	$L__BB1_107;
	ld.shared.u32 	%r246, [_ZZ22optimized_birrt_kernelP4NodePiS1_PK8ObstacleiP17curandStateXORWOWS1_S1_S1_E11target_tree];
	setp.ne.s32 	%p119, %r246, 0;
	@%p119 bra 	$L__BB1_106;
	ld.shared.u32 	%r250, [_ZZ22optimized_birrt_kernelP4NodePiS1_PK8ObstacleiP17curandStateXORWOWS1_S1_S1_E19new_node_global_idx];
	atom.global.exch.b32 	%r251, [%rd2], %r250;
	atom.global.exch.b32 	%r252, [%rd1], %r242;
	bra.uni 	$L__BB1_107;
$L__BB1_106:
	atom.global.exch.b32 	%r247, [%rd2], %r242;
	ld.shared.u32 	%r248, [_ZZ22optimized_birrt_kernelP4NodePiS1_PK8ObstacleiP17curandStateXORWOWS1_S1_S1_E19new_node_global_idx];
	atom.global.exch.b32 	%r249, [%rd1], %r248;
$L__BB1_107:
	st.global.v2.u32 	[%rd8], {%r32, %r31};
	st.global.v2.u32 	[%rd8+8], {%r30, %r29};
	st.global.v2.u32 	[%rd8+16], {%r28, %r27};
	st.global.v2.u32 	[%rd8+24], {%r16, %r17};
	st.global.f32 	[%rd8+32], %f1;
	st.global.f64 	[%rd8+40], %fd1;
$L__BB1_108:
	ret;

}


// ===== COMPILED SASS (sm_100) =====

	.target	sm_100

	.elftype	@"ET_EXEC"


//--------------------- .note.nv.tkinfo           --------------------------
	.section	.note.nv.tkinfo,"",@"SHT_NOTE"
	.sectionflags	@"SHF_NOTE_NV_TKINFO"
	.tkinfo
        /*0018*/ 	.word	0x00000002
        /*0030*/ 	.string	""
        /*0030*/ 	.string	"ptxas"
        /*0030*/ 	.string	"Cuda compilation tools, release 13.0, V13.0.88"
        /*0030*/ 	.string	"Build cuda_13.0.r13.0/compiler.36424714_0"
        /*0030*/ 	.string	"-arch sm_100 -m 64 "



//--------------------- .note.nv.cuinfo           --------------------------
	.section	.note.nv.cuinfo,"",@"SHT_NOTE"
	.sectionflags	@"SHF_NOTE_NV_CUINFO"
        /*0018*/ 	.short	0x0002
        /*001a*/ 	.short	0x0064
        /*001c*/ 	.short	0x0082
	.zero		2


//--------------------- .nv.info                  --------------------------
	.section	.nv.info,"",@"SHT_CUDA_INFO"
	.align	4


	//----- nvinfo : EIATTR_REGCOUNT
	.align		4
        /*0000*/ 	.byte	0x04, 0x2f
        /*0002*/ 	.short	(.L_10 - .L_9)
	.align		4
.L_9:
        /*0004*/ 	.word	index@(_Z14initialize_rngP17curandStateXORWOWy)
        /*0008*/ 	.word	0x0000001f


	//----- nvinfo : EIATTR_FRAME_SIZE
	.align		4
.L_10:
        /*000c*/ 	.byte	0x04, 0x11
        /*000e*/ 	.short	(.L_12 - .L_11)
	.align		4
.L_11:
        /*0010*/ 	.word	index@(_Z14initialize_rngP17curandStateXORWOWy)
        /*0014*/ 	.word	0x00000000


	//----- nvinfo : EIATTR_REGCOUNT
	.align		4
.L_12:
        /*0018*/ 	.byte	0x04, 0x2f
        /*001a*/ 	.short	(.L_14 - .L_13)
	.align		4
.L_13:
        /*001c*/ 	.word	index@(_Z22optimized_birrt_kernelP4NodePiS1_PK8ObstacleiP17curandStateXORWOWS1_S1_S1_)
        /*0020*/ 	.word	0x00000020


	//----- nvinfo : EIATTR_FRAME_SIZE
	.align		4
.L_14:
        /*0024*/ 	.byte	0x04, 0x11
        /*0026*/ 	.short	(.L_16 - .L_15)
	.align		4
.L_15:
        /*0028*/ 	.word	index@($__internal_1_$__cuda_sm3x_div_rn_noftz_f32_slowpath)
        /*002c*/ 	.word	0x00000000


	//----- nvinfo : EIATTR_FRAME_SIZE
	.align		4
.L_16:
        /*0030*/ 	.byte	0x04, 0x11
        /*0032*/ 	.short	(.L_18 - .L_17)
	.align		4
.L_17:
        /*0034*/ 	.word	index@($__internal_0_$__cuda_sm20_sqrt_rn_f32_slowpath)
        /*0038*/ 	.word	0x00000000


	//----- nvinfo : EIATTR_FRAME_SIZE
	.align		4
.L_18:
        /*003c*/ 	.byte	0x04, 0x11
        /*003e*/ 	.short	(.L_20 - .L_19)
	.align		4
.L_19:
        /*0040*/ 	.word	index@(_Z22optimized_birrt_kernelP4NodePiS1_PK8ObstacleiP17curandStateXORWOWS1_S1_S1_)
        /*0044*/ 	.word	0x00000000


	//----- nvinfo : EIATTR_MIN_STACK_SIZE
	.align		4
.L_20:
        /*0048*/ 	.byte	0x04, 0x12
        /*004a*/ 	.short	(.L_22 - .L_21)
	.align		4
.L_21:
        /*004c*/ 	.word	index@(_Z22optimized_birrt_kernelP4NodePiS1_PK8ObstacleiP17curandStateXORWOWS1_S1_S1_)
        /*0050*/ 	.word	0x00000000


	//----- nvinfo : EIATTR_MIN_STACK_SIZE
	.align		4
.L_22:
        /*0054*/ 	.byte	0x04, 0x12
        /*0056*/ 	.short	(.L_24 - .L_23)
	.align		4
.L_23:
        /*0058*/ 	.word	index@(_Z14initialize_rngP17curandStateXORWOWy)
        /*005c*/ 	.word	0x00000000
.L_24:


//--------------------- .nv.compat                --------------------------
	.section	.nv.compat,"",@"SHT_CUDA_COMPAT_INFO"
	.align	4
        /*0000*/ 	.byte	0x02, 0x09, 0x00, 0x00, 0x02, 0x02, 0x01, 0x00, 0x02, 0x05, 0x05, 0x00, 0x03, 0x07, 0x01, 0x01
        /*0010*/ 	.byte	0x02, 0x03, 0x00, 0x00, 0x02, 0x06, 0x01, 0x00, 0x04, 0x0b, 0x08, 0x00, 0x01, 0x00, 0x00, 0x00
        /*0020*/ 	.byte	0x00, 0x00, 0x00, 0x00


//--------------------- .nv.info._Z22optimized_birrt_kernelP4NodePiS1_PK8ObstacleiP17curandStateXORWOWS1_S1_S1_ --------------------------
	.section	.nv.info._Z22optimized_birrt_kernelP4NodePiS1_PK8ObstacleiP17curandStateXORWOWS1_S1_S1_,"",@"SHT_CUDA_INFO"
	.sectionflags	@""
	.align	4


	//----- nvinfo : EIATTR_CUDA_API_VERSION
	.align		4
        /*0000*/ 	.byte	0x04, 0x37
        /*0002*/ 	.short	(.L_26 - .L_25)
.L_25:
        /*0004*/ 	.word	0x00000082


	//----- nvinfo : EIATTR_KPARAM_INFO
	.align		4
.L_26:
        /*0008*/ 	.byte	0x04, 0x17
        /*000a*/ 	.short	(.L_28 - .L_27)
.L_27:
        /*000c*/ 	.word	0x00000000
        /*0010*/ 	.short	0x0008
        /*0012*/ 	.short	0x0040
        /*0014*/ 	.byte	0x00, 0xf5, 0x21, 0x00


	//----- nvinfo : EIATTR_KPARAM_INFO
	.align		4
.L_28:
        /*0018*/ 	.byte	0x04, 0x17
        /*001a*/ 	.short	(.L_30 - .L_29)
.L_29:
        /*001c*/ 	.word	0x00000000
        /*0020*/ 	.short	0x0007
        /*0022*/ 	.short	0x0038
        /*0024*/ 	.byte	0x00, 0xf5, 0x21, 0x00


	//----- nvinfo : EIATTR_KPARAM_INFO
	.align		4
.L_30:
        /*0028*/ 	.byte	0x04, 0x17
        /*002a*/ 	.short	(.L_32 - .L_31)
.L_31:
        /*002c*/ 	.word	0x00000000
        /*0030*/ 	.short	0x0006
        /*0032*/ 	.short	0x0030
        /*0034*/ 	.byte	0x00, 0xf5, 0x21, 0x00


	//----- nvinfo : EIATTR_KPARAM_INFO
	.align		4
.L_32:
        /*0038*/ 	.byte	0x04, 0x17
        /*003a*/ 	.short	(.L_34 - .L_33)
.L_33:
        /*003c*/ 	.word	0x00000000
        /*0040*/ 	.short	0x0005
        /*0042*/ 	.short	0x0028
        /*0044*/ 	.byte	0x00, 0xf5, 0x21, 0x00


	//----- nvinfo : EIATTR_KPARAM_INFO
	.align		4
.L_34:
        /*0048*/ 	.byte	0x04, 0x17
        /*004a*/ 	.short	(.L_36 - .L_35)
.L_35:
        /*004c*/ 	.word	0x00000000
        /*0050*/ 	.short	0x0004
        /*0052*/ 	.short	0x0020
        /*0054*/ 	.byte	0x00, 0xf0, 0x11, 0x00


	//----- nvinfo : EIATTR_KPARAM_INFO
	.align		4
.L_36:
        /*0058*/ 	.byte	0x04, 0x17
        /*005a*/ 	.short	(.L_38 - .L_37)
.L_37:
        /*005c*/ 	.word	0x00000000
        /*0060*/ 	.short	0x0003
        /*0062*/ 	.short	0x0018
        /*0064*/ 	.byte	0x00, 0xf5, 0x21, 0x00


	//----- nvinfo : EIATTR_KPARAM_INFO
	.align		4
.L_38:
        /*0068*/ 	.byte	0x04, 0x17
        /*006a*/ 	.short	(.L_40 - .L_39)
.L_39:
        /*006c*/ 	.word	0x00000000
        /*0070*/ 	.short	0x0002
        /*0072*/ 	.short	0x0010
        /*0074*/ 	.byte	0x00, 0xf5, 0x21, 0x00


	//----- nvinfo : EIATTR_KPARAM_INFO
	.align		4
.L_40:
        /*0078*/ 	.byte	0x04, 0x17
        /*007a*/ 	.short	(.L_42 - .L_41)
.L_41:
        /*007c*/ 	.word	0x00000000
        /*0080*/ 	.short	0x0001
        /*0082*/ 	.short	0x0008
        /*0084*/ 	.byte	0x00, 0xf5, 0x21, 0x00


	//----- nvinfo : EIATTR_KPARAM_INFO
	.align		4
.L_42:
        /*0088*/ 	.byte	0x04, 0x17
        /*008a*/ 	.short	(.L_44 - .L_43)
.L_43:
        /*008c*/ 	.word	0x00000000
        /*0090*/ 	.short	0x0000
        /*0092*/ 	.short	0x0000
        /*0094*/ 	.byte	0x00, 0xf5, 0x21, 0x00


	//----- nvinfo : EIATTR_SPARSE_MMA_MASK
	.align		4
.L_44:
        /*0098*/ 	.byte	0x03, 0x50
        /*009a*/ 	.short	0x0000


	//----- nvinfo : EIATTR_MAXREG_COUNT
	.align		4
        /*009c*/ 	.byte	0x03, 0x1b
        /*009e*/ 	.short	0x00ff


	//----- nvinfo : EIATTR_NUM_BARRIERS
	.align		4
        /*00a0*/ 	.byte	0x02, 0x4c
        /*00a2*/ 	.byte	0x01
	.zero		1


	//----- nvinfo : EIATTR_MERCURY_ISA_VERSION
	.align		4
        /*00a4*/ 	.byte	0x03, 0x5f
        /*00a6*/ 	.short	0x0101


	//----- nvinfo : EIATTR_UNUSED_LOAD_BYTE_OFFSET
	.align		4
        /*00a8*/ 	.byte	0x04, 0x44
        /*00aa*/ 	.short	(.L_46 - .L_45)


	//   ....[0]....
.L_45:
        /*00ac*/ 	.word	0x00000740
        /*00b0*/ 	.word	0x0000ff0f


	//----- nvinfo : EIATTR_VRC_CTA_INIT_COUNT
	.align		4
.L_46:
        /*00b4*/ 	.byte	0x02, 0x4a
	.zero		1
	.zero		1


	//----- nvinfo : EIATTR_EXIT_INSTR_OFFSETS
	.align		4
        /*00b8*/ 	.byte	0x04, 0x1c
        /*00ba*/ 	.short	(.L_48 - .L_47)


	//   ....[0]....
.L_47:
        /*00bc*/ 	.word	0x00000210


	//   ....[1]....
        /*00c0*/ 	.word	0x00000480


	//   ....[2]....
        /*00c4*/ 	.word	0x00001890


	//   ....[3]....
        /*00c8*/ 	.word	0x000020e0


	//   ....[4]....
        /*00cc*/ 	.word	0x00002330


	//   ....[5]....
        /*00d0*/ 	.word	0x00003960


	//----- nvinfo : EIATTR_CRS_STACK_SIZE
	.align		4
.L_48:
        /*00d4*/ 	.byte	0x04, 0x1e
        /*00d6*/ 	.short	(.L_50 - .L_49)
.L_49:
        /*00d8*/ 	.word	0x00000000


	//----- nvinfo : EIATTR_CBANK_PARAM_SIZE
	.align		4
.L_50:
        /*00dc*/ 	.byte	0x03, 0x19
        /*00de*/ 	.short	0x0048


	//----- nvinfo : EIATTR_PARAM_CBANK
	.align		4
        /*00e0*/ 	.byte	0x04, 0x0a
        /*00e2*/ 	.short	(.L_52 - .L_51)
	.align		4
.L_51:
        /*00e4*/ 	.word	index@(.nv.constant0._Z22optimized_birrt_kernelP4NodePiS1_PK8ObstacleiP17curandStateXORWOWS1_S1_S1_)
        /*00e8*/ 	.short	0x0380
        /*00ea*/ 	.short	0x0048


	//----- nvinfo : EIATTR_SW_WAR
	.align		4
.L_52:
        /*00ec*/ 	.byte	0x04, 0x36
        /*00ee*/ 	.short	(.L_54 - .L_53)
.L_53:
        /*00f0*/ 	.word	0x00000008
.L_54:


//--------------------- .nv.info._Z14initialize_rngP17curandStateXORWOWy --------------------------
	.section	.nv.info._Z14initialize_rngP17curandStateXORWOWy,"",@"SHT_CUDA_INFO"
	.sectionflags	@""
	.align	4


	//----- nvinfo : EIATTR_CUDA_API_VERSION
	.align		4
        /*0000*/ 	.byte	0x04, 0x37
        /*0002*/ 	.short	(.L_56 - .L_55)
.L_55:
        /*0004*/ 	.word	0x00000082


	//----- nvinfo : EIATTR_KPARAM_INFO
	.align		4
.L_56:
        /*0008*/ 	.byte	0x04, 0x17
        /*000a*/ 	.short	(.L_58 - .L_57)
.L_57:
        /*000c*/ 	.word	0x00000000
        /*0010*/ 	.short	0x0001
        /*0012*/ 	.short	0x0008
        /*0014*/ 	.byte	0x00, 0xf0, 0x21, 0x00


	//----- nvinfo : EIATTR_KPARAM_INFO
	.align		4
.L_58:
        /*0018*/ 	.byte	0x04, 0x17
        /*001a*/ 	.short	(.L_60 - .L_59)
.L_59:
        /*001c*/ 	.word	0x00000000
        /*0020*/ 	.short	0x0000
        /*0022*/ 	.short	0x0000
        /*0024*/ 	.byte	0x00, 0xf5, 0x21, 0x00


	//----- nvinfo : EIATTR_SPARSE_MMA_MASK
	.align		4
.L_60:
        /*0028*/ 	.byte	0x03, 0x50
        /*002a*/ 	.short	0x0000


	//----- nvinfo : EIATTR_MAXREG_COUNT
	.align		4
        /*002c*/ 	.byte	0x03, 0x1b
        /*002e*/ 	.short	0x00ff


	//----- nvinfo : EIATTR_MERCURY_ISA_VERSION
	.align		4
        /*0030*/ 	.byte	0x03, 0x5f
        /*0032*/ 	.short	0x0101


	//----- nvinfo : EIATTR_VRC_CTA_INIT_COUNT
	.align		4
        /*0034*/ 	.byte	0x02, 0x4a
	.zero		1
	.zero		1


	//----- nvinfo : EIATTR_EXIT_INSTR_OFFSETS
	.align		4
        /*0038*/ 	.byte	0x04, 0x1c
        /*003a*/ 	.short	(.L_62 - .L_61)


	//   ....[0]....
.L_61:
        /*003c*/ 	.word	0x00000ed0


	//----- nvinfo : EIATTR_CRS_STACK_SIZE
	.align		4
.L_62:
        /*0040*/ 	.byte	0x04, 0x1e
        /*0042*/ 	.short	(.L_64 - .L_63)
.L_63:
        /*0044*/ 	.word	0x00000000


	//----- nvinfo : EIATTR_CBANK_PARAM_SIZE
	.align		4
.L_64:
        /*0048*/ 	.byte	0x03, 0x19
        /*004a*/ 	.short	0x0010


	//----- nvinfo : EIATTR_PARAM_CBANK
	.align		4
        /*004c*/ 	.byte	0x04, 0x0a
        /*004e*/ 	.short	(.L_66 - .L_65)
	.align		4
.L_65:
        /*0050*/ 	.word	index@(.nv.constant0._Z14initialize_rngP17curandStateXORWOWy)
        /*0054*/ 	.short	0x0380
        /*0056*/ 	.short	0x0010


	//----- nvinfo : EIATTR_SW_WAR
	.align		4
.L_66:
        /*0058*/ 	.byte	0x04, 0x36
        /*005a*/ 	.short	(.L_68 - .L_67)
.L_67:
        /*005c*/ 	.word	0x00000008
.L_68:


//--------------------- .nv.callgraph             --------------------------
	.section	.nv.callgraph,"",@"SHT_CUDA_CALLGRAPH"
	.align	4
	.sectionentsize	8
	.align		4
        /*0000*/ 	.word	0x00000000
	.align		4
        /*0004*/ 	.word	0xffffffff
	.align		4
        /*0008*/ 	.word	0x00000000
	.align		4
        /*000c*/ 	.word	0xfffffffe
	.align		4
        /*0010*/ 	.word	0x00000000
	.align		4
        /*0014*/ 	.word	0xfffffffd
	.align		4
        /*0018*/ 	.word	0x00000000
	.align		4
        /*001c*/ 	.word	0xfffffffc


//--------------------- .nv.constant4             --------------------------
	.section	.nv.constant4,"a",@progbits
	.align	8
	.align		8
.nv.constant4:
        /*0000*/ 	.dword	precalc_xorwow_matrix
	.align		8
        /*0008*/ 	.dword	precalc_xorwow_offset_matrix
	.align		8
        /*0010*/ 	.dword	mrg32k3aM1
	.align		8
        /*0018*/ 	.dword	mrg32k3aM2
	.align		8
        /*0020*/ 	.dword	mrg32k3aM1SubSeq
	.align		8
        /*0028*/ 	.dword	mrg32k3aM2SubSeq
	.align		8
        /*0030*/ 	.dword	mrg32k3aM1Seq
	.align		8
        /*0038*/ 	.dword	mrg32k3aM2Seq


//--------------------- .nv.constant3             --------------------------
	.section	.nv.constant3,"a",@progbits
	.align	8
.nv.constant3:
	.type		__cr_lgamma_table,@object
	.size		__cr_lgamma_table,(.L_8 - __cr_lgamma_table)
__cr_lgamma_table:
        /*0000*/ 	.byte	0x00, 0x00, 0x00, 0x00, 0x00, 0x00, 0x00, 0x00, 0x00, 0x00, 0x00, 0x00, 0x00, 0x00, 0x00, 0x00
        /*0010*/ 	.byte	0xef, 0x39, 0xfa, 0xfe, 0x42, 0x2e, 0xe6, 0x3f, 0x02, 0x20, 0x2a, 0xfa, 0x0b, 0xab, 0xfc, 0x3f
        /*0020*/ 	.byte	0xf9, 0x2c, 0x92, 0x7c, 0xa7, 0x6c, 0x09, 0x40, 0xc9, 0x79, 0x44, 0x3c, 0x64, 0x26, 0x13, 0x40
        /*0030*/ 	.byte	0xca, 0x01, 0xcf, 0x3a, 0x27, 0x51, 0x1a, 0x40, 0x30, 0xcc, 0x2d, 0xf3, 0xe1, 0x0c, 0x21, 0x40
        /*0040*/ 	.byte	0x0d, 0xb7, 0xfc, 0x82, 0x8e, 0x35, 0x25, 0x40
.L_8:


//--------------------- .text._Z22optimized_birrt_kernelP4NodePiS1_PK8ObstacleiP17curandStateXORWOWS1_S1_S1_ --------------------------
	.section	.text._Z22optimized_birrt_kernelP4NodePiS1_PK8ObstacleiP17curandStateXORWOWS1_S1_S1_,"ax",@progbits
	.align	128
        .global         _Z22optimized_birrt_kernelP4NodePiS1_PK8ObstacleiP17curandStateXORWOWS1_S1_S1_
        .type           _Z22optimized_birrt_kernelP4NodePiS1_PK8ObstacleiP17curandStateXORWOWS1_S1_S1_,@function
        .size           _Z22optimized_birrt_kernelP4NodePiS1_PK8ObstacleiP17curandStateXORWOWS1_S1_S1_,(.L_x_93 - _Z22optimized_birrt_kernelP4NodePiS1_PK8ObstacleiP17curandStateXORWOWS1_S1_S1_)
        .other          _Z22optimized_birrt_kernelP4NodePiS1_PK8ObstacleiP17curandStateXORWOWS1_S1_S1_,@"STO_CUDA_ENTRY STV_DEFAULT"
_Z22optimized_birrt_kernelP4NodePiS1_PK8ObstacleiP17curandStateXORWOWS1_S1_S1_:
.text._Z22optimized_birrt_kernelP4NodePiS1_PK8ObstacleiP17curandStateXORWOWS1_S1_S1_:
[----:B------:R-:W-:Y:S01]  /*0000*/  LDC R1, c[0x0][0x37c] ;  /* 0x0000df00ff017b82 */ /* 0x000fe20000000800 */
[----:B------:R-:W0:Y:S01]  /*0010*/  S2R R2, SR_TID.X ;  /* 0x0000000000027919 */ /* 0x000e220000002100 */
[----:B------:R-:W1:Y:S06]  /*0020*/  LDCU.64 UR8, c[0x0][0x358] ;  /* 0x00006b00ff0877ac */ /* 0x000e6c0008000a00 */
[----:B------:R-:W2:Y:S01]  /*0030*/  LDC.64 R18, c[0x0][0x3a8] ;  /* 0x0000ea00ff127b82 */ /* 0x000ea20000000a00 */
[----:B0-----:R-:W-:-:S13]  /*0040*/  ISETP.NE.AND P1, PT, R2, RZ, PT ;  /* 0x000000ff0200720c */ /* 0x001fda0003f25270 */
[----:B------:R-:W1:Y:S02]  /*0050*/  @!P1 LDC.64 R4, c[0x0][0x3b0] ;  /* 0x0000ec00ff049b82 */ /* 0x000e640000000a00 */
[----:B-1----:R-:W3:Y:S01]  /*0060*/  @!P1 LDG.E R4, desc[UR8][R4.64] ;  /* 0x0000000804049981 */ /* 0x002ee2000c1e1900 */
[----:B------:R-:W0:Y:S05]  /*0070*/  S2R R23, SR_CTAID.X ;  /* 0x0000000000177919 */ /* 0x000e2a0000002500 */
[----:B------:R-:W1:Y:S01]  /*0080*/  S2UR UR6, SR_CgaCtaId ;  /* 0x00000000000679c3 */ /* 0x000e620000008800 */
[----:B------:R-:W0:Y:S01]  /*0090*/  LDCU UR4, c[0x0][0x360] ;  /* 0x00006c00ff0477ac */ /* 0x000e220008000800 */
[----:B------:R-:W-:-:S02]  /*00a0*/  UMOV UR5, 0x400 ;  /* 0x0000040000057882 */ /* 0x000fc40000000000 */
[----:B-1----:R-:W-:Y:S01]  /*00b0*/  ULEA UR5, UR6, UR5, 0x18 ;  /* 0x0000000506057291 */ /* 0x002fe2000f8ec0ff */
[----:B0-----:R-:W-:-:S04]  /*00c0*/  IMAD R3, R23, UR4, R2 ;  /* 0x0000000417037c24 */ /* 0x001fc8000f8e0202 */
[----:B--2---:R-:W-:-:S05]  /*00d0*/  IMAD.WIDE R18, R3, 0x30, R18 ;  /* 0x0000003003127825 */ /* 0x004fca00078e0212 */
[----:B------:R0:W5:Y:S04]  /*00e0*/  LDG.E.64 R8, desc[UR8][R18.64+0x10] ;  /* 0x0000100812087981 */ /* 0x000168000c1e1b00 */
[----:B------:R0:W5:Y:S04]  /*00f0*/  LDG.E.64 R16, desc[UR8][R18.64+0x8] ;  /* 0x0000080812107981 */ /* 0x000168000c1e1b00 */
[----:B------:R0:W5:Y:S04]  /*0100*/  LDG.E R0, desc[UR8][R18.64+0x20] ;  /* 0x0000200812007981 */ /* 0x000168000c1e1900 */
[----:B------:R0:W5:Y:S04]  /*0110*/  LDG.E.64 R14, desc[UR8][R18.64+0x28] ;  /* 0x00002808120e7981 */ /* 0x000168000c1e1b00 */
[----:B------:R0:W5:Y:S04]  /*0120*/  LDG.E.64 R12, desc[UR8][R18.64] ;  /* 0x00000008120c7981 */ /* 0x000168000c1e1b00 */
[----:B------:R0:W5:Y:S01]  /*0130*/  LDG.E.64 R6, desc[UR8][R18.64+0x18] ;  /* 0x0000180812067981 */ /* 0x000162000c1e1b00 */
[----:B---3--:R-:W-:-:S04]  /*0140*/  @!P1 ISETP.NE.AND P0, PT, R4, RZ, PT ;  /* 0x000000ff0400920c */ /* 0x008fc80003f05270 */
[----:B------:R-:W-:-:S05]  /*0150*/  @!P1 SEL R3, RZ, 0x1, P0 ;  /* 0x00000001ff039807 */ /* 0x000fca0000000000 */
[----:B------:R-:W-:Y:S01]  /*0160*/  @!P1 STS.U8 [UR5], R3 ;  /* 0x00000003ff009988 */ /* 0x000fe20008000005 */
[----:B------:R-:W-:Y:S06]  /*0170*/  BAR.SYNC.DEFER_BLOCKING 0x0 ;  /* 0x0000000000007b1d */ /* 0x000fec0000010000 */
[----:B------:R-:W1:Y:S02]  /*0180*/  LDS.U8 R4, [UR5] ;  /* 0x00000005ff047984 */ /* 0x000e640008000000 */
[----:B-1----:R-:W-:-:S13]  /*0190*/  ISETP.NE.AND P0, PT, R4, RZ, PT ;  /* 0x000000ff0400720c */ /* 0x002fda0003f05270 */
[----:B0-----:R-:W-:Y:S05]  /*01a0*/  @P0 BRA `(.L_x_0) ;  /* 0x00000000001c0947 */ /* 0x001fea0003800000 */
[----:B-----5:R-:W-:Y:S04]  /*01b0*/  STG.E.64 desc[UR8][R18.64], R12 ;  /* 0x0000000c12007986 */ /* 0x020fe8000c101b08 */
[----:B------:R-:W-:Y:S04]  /*01c0*/  STG.E.64 desc[UR8][R18.64+0x8], R16 ;  /* 0x0000081012007986 */ /* 0x000fe8000c101b08 */
[----:B------:R-:W-:Y:S04]  /*01d0*/  STG.E.64 desc[UR8][R18.64+0x10], R8 ;  /* 0x0000100812007986 */ /* 0x000fe8000c101b08 */
[----:B------:R-:W-:Y:S04]  /*01e0*/  STG.E.64 desc[UR8][R18.64+0x18], R6 ;  /* 0x0000180612007986 */ /* 0x000fe8000c101b08 */
[----:B------:R-:W-:Y:S04]  /*01f0*/  STG.E.64 desc[UR8][R18.64+0x28], R14 ;  /* 0x0000280e12007986 */ /* 0x000fe8000c101b08 */
[----:B------:R-:W-:Y:S01]  /*0200*/  STG.E desc[UR8][R18.64+0x20], R0 ;  /* 0x0000200012007986 */ /* 0x000fe2000c101908 */
[----:B------:R-:W-:Y:S05]  /*0210*/  EXIT ;  /* 0x000000000000794d */ /* 0x000fea0003800000 */
.L_x_0:
[----:B------:R-:W-:Y:S04]  /*0220*/  BSSY.RECONVERGENT B0, `(.L_x_1) ;  /* 0x000001b000007945 */ /* 0x000fe80003800200 */
[----:B------:R-:W-:Y:S05]  /*0230*/  @P1 BRA `(.L_x_2) ;  /* 0x0000000000641947 */ /* 0x000fea0003800000 */
[----:B------:R-:W0:Y:S08]  /*0240*/  LDC.64 R10, c[0x0][0x388] ;  /* 0x0000e200ff0a7b82 */ /* 0x000e300000000a00 */
[----:B------:R-:W1:Y:S01]  /*0250*/  LDC.64 R20, c[0x0][0x390] ;  /* 0x0000e400ff147b82 */ /* 0x000e620000000a00 */
[----:B0-----:R0:W2:Y:S04]  /*0260*/  LDG.E R22, desc[UR8][R10.64] ;  /* 0x000000080a167981 */ /* 0x0010a8000c1e1900 */
[----:B-1----:R-:W3:Y:S01]  /*0270*/  LDG.E R20, desc[UR8][R20.64] ;  /* 0x0000000814147981 */ /* 0x002ee2000c1e1900 */
[----:B------:R-:W-:Y:S01]  /*0280*/  LOP3.LUT R3, R23, 0x1, RZ, 0xc0, !PT ;  /* 0x0000000117037812 */ /* 0x000fe200078ec0ff */
[----:B------:R-:W-:-:S02]  /*0290*/  HFMA2 R5, -RZ, RZ, 4.5299530029296875e-06, 14.5 ;  /* 0x004c4b40ff057431 */ /* 0x000fc400000001ff */
[----:B0-----:R-:W-:Y:S01]  /*02a0*/  IMAD.MOV.U32 R10, RZ, RZ, 0x4c4b40 ;  /* 0x004c4b40ff0a7424 */ /* 0x001fe200078e00ff */
[----:B------:R-:W-:Y:S02]  /*02b0*/  MOV R11, RZ ;  /* 0x000000ff000b7202 */ /* 0x000fe40000000f00 */
[----:B------:R-:W-:Y:S01]  /*02c0*/  ISETP.NE.U32.AND P2, PT, R3, 0x1, PT ;  /* 0x000000010300780c */ /* 0x000fe20003f45070 */
[----:B------:R0:W-:-:S12]  /*02d0*/  STS [UR5+0x4], R3 ;  /* 0x00000403ff007988 */ /* 0x0001d80008000805 */
[----:B--2---:R-:W-:Y:S01]  /*02e0*/  @P2 IMAD.MOV.U32 R4, RZ, RZ, R22 ;  /* 0x000000ffff042224 */ /* 0x004fe200078e0016 */
[----:B------:R0:W-:Y:S01]  /*02f0*/  @P2 STS [UR5+0x10], R22 ;  /* 0x00001016ff002988 */ /* 0x0001e20008000805 */
[----:B---3--:R-:W-:Y:S01]  /*0300*/  @P2 IMAD.MOV.U32 R23, RZ, RZ, R20 ;  /* 0x000000ffff172224 */ /* 0x008fe200078e0014 */
[----:B------:R-:W-:Y:S01]  /*0310*/  @!P2 MOV R4, R20 ;  /* 0x000000140004a202 */ /* 0x000fe20000000f00 */
[----:B------:R-:W-:Y:S01]  /*0320*/  @!P2 IMAD.MOV.U32 R23, RZ, RZ, R22 ;  /* 0x000000ffff17a224 */ /* 0x000fe200078e0016 */
[----:B------:R0:W-:Y:S03]  /*0330*/  @!P2 STS [UR5+0x10], R20 ;  /* 0x00001014ff00a988 */ /* 0x0001e60008000805 */
[----:B------:R-:W-:Y:S01]  /*0340*/  VIADD R24, R4, 0xffffffff ;  /* 0xffffffff04187836 */ /* 0x000fe20000000000 */
[----:B------:R-:W-:Y:S01]  /*0350*/  ISETP.GT.AND P0, PT, R23, RZ, PT ;  /* 0x000000ff1700720c */ /* 0x000fe20003f04270 */
[----:B------:R-:W-:Y:S01]  /*0360*/  IMAD.MOV.U32 R4, RZ, RZ, RZ ;  /* 0x000000ffff047224 */ /* 0x000fe200078e00ff */
[----:B------:R0:W-:Y:S02]  /*0370*/  STS [UR5+0x14], R23 ;  /* 0x00001417ff007988 */ /* 0x0001e40008000805 */
[----:B------:R-:W-:-:S02]  /*0380*/  ISETP.LT.U32.AND P0, PT, R24, 0x4c4b3f, P0 ;  /* 0x004c4b3f1800780c */ /* 0x000fc40000701070 */
[----:B------:R0:W-:Y:S02]  /*0390*/  @P2 STS.64 [UR5+0x8], R4 ;  /* 0x00000804ff002988 */ /* 0x0001e40008000a05 */
[----:B------:R-:W-:Y:S02]  /*03a0*/  SEL R21, RZ, 0x1, !P0 ;  /* 0x00000001ff157807 */ /* 0x000fe40004000000 */
[----:B------:R0:W-:Y:S04]  /*03b0*/  @!P2 STS.64 [UR5+0x8], R10 ;  /* 0x0000080aff00a988 */ /* 0x0001e80008000a05 */
[----:B------:R0:W-:Y:S03]  /*03c0*/  STS.U8 [UR5], R21 ;  /* 0x00000015ff007988 */ /* 0x0001e60008000005 */
.L_x_2:
[----:B------:R-:W-:Y:S05]  /*03d0*/  BSYNC.RECONVERGENT B0 ;  /* 0x0000000000007941 */ /* 0x000fea0003800200 */
.L_x_1:
[----:B------:R-:W-:Y:S06]  /*03e0*/  BAR.SYNC.DEFER_BLOCKING 0x0 ;  /* 0x0000000000007b1d */ /* 0x000fec0000010000 */
[----:B0-----:R-:W0:Y:S02]  /*03f0*/  LDS.U8 R3, [UR5] ;  /* 0x00000005ff037984 */ /* 0x001e240008000000 */
[----:B0-----:R-:W-:-:S13]  /*0400*/  ISETP.NE.AND P0, PT, R3, RZ, PT ;  /* 0x000000ff0300720c */ /* 0x001fda0003f05270 */
[----:B------:R-:W-:Y:S05]  /*0410*/  @P0 BRA `(.L_x_3) ;  /* 0x00000000001c0947 */ /* 0x000fea0003800000 */
[----:B-----5:R-:W-:Y:S04]  /*0420*/  STG.E.64 desc[UR8][R18.64], R12 ;  /* 0x0000000c12007986 */ /* 0x020fe8000c101b08 */
[----:B------:R-:W-:Y:S04]  /*0430*/  STG.E.64 desc[UR8][R18.64+0x8], R16 ;  /* 0x0000081012007986 */ /* 0x000fe8000c101b08 */
[----:B------:R-:W-:Y:S04]  /*0440*/  STG.E.64 desc[UR8][R18.64+0x10], R8 ;  /* 0x0000100812007986 */ /* 0x000fe8000c101b08 */
[----:B------:R-:W-:Y:S04]  /*0450*/  STG.E.64 desc[UR8][R18.64+0x18], R6 ;  /* 0x0000180612007986 */ /* 0x000fe8000c101b08 */
[----:B------:R-:W-:Y:S04]  /*0460*/  STG.E.64 desc[UR8][R18.64+0x28], R14 ;  /* 0x0000280e12007986 */ /* 0x000fe8000c101b08 */
[----:B------:R-:W-:Y:S01]  /*0470*/  STG.E desc[UR8][R18.64+0x20], R0 ;  /* 0x0000200012007986 */ /* 0x000fe2000c101908 */
[----:B------:R-:W-:Y:S05]  /*0480*/  EXIT ;  /* 0x000000000000794d */ /* 0x000fea0003800000 */
.L_x_3:
[----:B------:R-:W0:Y:S01]  /*0490*/  I2F.U32.RP R20, UR4 ;  /* 0x0000000400147d06 */ /* 0x000e220008209000 */
[----:B------:R-:W-:Y:S01]  /*04a0*/  BSSY.RECONVERGENT B0, `(.L_x_4) ;  /* 0x0000020000007945 */ /* 0x000fe20003800200 */
[----:B-----5:R-:W-:Y:S01]  /*04b0*/  IMAD.MOV.U32 R5, RZ, RZ, R9 ;  /* 0x000000ffff057224 */ /* 0x020fe200078e0009 */
[----:B------:R-:W-:Y:S01]  /*04c0*/  MOV R3, R17 ;  /* 0x0000001100037202 */ /* 0x000fe20000000f00 */
[----:B------:R-:W-:-:S04]  /*04d0*/  IMAD.MOV.U32 R4, RZ, RZ, R8 ;  /* 0x000000ffff047224 */ /* 0x000fc800078e0008 */
[----:B0-----:R-:W0:Y:S01]  /*04e0*/  MUFU.RCP R20, R20 ;  /* 0x0000001400147308 */ /* 0x001e220000001000 */
[----:B------:R-:W-:Y:S05]  /*04f0*/  @P1 BRA `(.L_x_5) ;  /* 0x0000000000681947 */ /* 0x000fea0003800000 */
[----:B------:R-:W-:Y:S01]  /*0500*/  SHF.R.U32.HI R4, RZ, 0x2, R13 ;  /* 0x00000002ff047819 */ /* 0x000fe2000001160d */
[----:B------:R-:W-:Y:S01]  /*0510*/  IMAD.SHL.U32 R10, R9, 0x10, RZ ;  /* 0x00000010090a7824 */ /* 0x000fe200078e00ff */
[----:B------:R-:W-:Y:S01]  /*0520*/  SHF.R.U32.HI R5, RZ, 0x2, R16 ;  /* 0x00000002ff057819 */ /* 0x000fe20000011610 */
[----:B------:R-:W-:Y:S01]  /*0530*/  IMAD.MOV.U32 R11, RZ, RZ, 0x2f800000 ;  /* 0x2f800000ff0b7424 */ /* 0x000fe200078e00ff */
[----:B------:R-:W-:Y:S01]  /*0540*/  LOP3.LUT R4, R4, R13, RZ, 0x3c, !PT ;  /* 0x0000000d04047212 */ /* 0x000fe200078e3cff */
[----:B------:R-:W-:Y:S01]  /*0550*/  IMAD.MOV.U32 R13, RZ, RZ, R17 ;  /* 0x000000ffff0d7224 */ /* 0x000fe200078e0011 */
[----:B------:R-:W-:Y:S02]  /*0560*/  LOP3.LUT R5, R5, R16, RZ, 0x3c, !PT ;  /* 0x0000001005057212 */ /* 0x000fe400078e3cff */
[----:B------:R-:W-:Y:S01]  /*0570*/  MOV R16, R8 ;  /* 0x0000000800107202 */ /* 0x000fe20000000f00 */
[----:B------:R-:W-:-:S05]  /*0580*/  IMAD.SHL.U32 R3, R4, 0x2, RZ ;  /* 0x0000000204037824 */ /* 0x000fca00078e00ff */
[----:B------:R-:W-:-:S04]  /*0590*/  LOP3.LUT R3, R9, R10, R3, 0x96, !PT ;  /* 0x0000000a09037212 */ /* 0x000fc800078e9603 */
[----:B------:R-:W-:Y:S02]  /*05a0*/  LOP3.LUT R4, R3, R4, RZ, 0x3c, !PT ;  /* 0x0000000403047212 */ /* 0x000fe400078e3cff */
[----:B------:R-:W-:-:S03]  /*05b0*/  SHF.L.U32 R3, R5, 0x1, RZ ;  /* 0x0000000105037819 */ /* 0x000fc600000006ff */
[----:B------:R-:W-:-:S05]  /*05c0*/  IMAD.SHL.U32 R10, R4, 0x10, RZ ;  /* 0x00000010040a7824 */ /* 0x000fca00078e00ff */
[----:B------:R-:W-:Y:S02]  /*05d0*/  LOP3.LUT R5, R5, R3, R10, 0x96, !PT ;  /* 0x0000000305057212 */ /* 0x000fe400078e960a */
[C---:B------:R-:W-:Y:S01]  /*05e0*/  IADD3 R3, PT, PT, R12.reuse, 0x587c5, R4 ;  /* 0x000587c50c037810 */ /* 0x040fe20007ffe004 */
[----:B------:R-:W-:Y:S01]  /*05f0*/  VIADD R12, R12, 0xb0f8a ;  /* 0x000b0f8a0c0c7836 */ /* 0x000fe20000000000 */
[----:B------:R-:W-:Y:S02]  /*0600*/  LOP3.LUT R5, R5, R4, RZ, 0x3c, !PT ;  /* 0x0000000405057212 */ /* 0x000fe400078e3cff */
[----:B------:R-:W-:Y:S02]  /*0610*/  I2FP.F32.U32 R3, R3 ;  /* 0x0000000300037245 */ /* 0x000fe40000201000 */
[----:B------:R-:W-:-:S03]  /*0620*/  IADD3 R10, PT, PT, R5, R12, RZ ;  /* 0x0000000c050a7210 */ /* 0x000fc60007ffe0ff */
[----:B------:R-:W-:Y:S01]  /*0630*/  FFMA R3, R3, R11, 1.1641532182693481445e-10 ;  /* 0x2f00000003037423 */ /* 0x000fe2000000000b */
[----:B------:R-:W-:-:S05]  /*0640*/  I2FP.F32.U32 R10, R10 ;  /* 0x0000000a000a7245 */ /* 0x000fca0000201000 */
[----:B------:R-:W-:Y:S01]  /*0650*/  FFMA R11, R10, R11, 1.1641532182693481445e-10 ;  /* 0x2f0000000a0b7423 */ /* 0x000fe2000000000b */
[----:B------:R-:W-:Y:S01]  /*0660*/  FMUL R10, R3, 100 ;  /* 0x42c80000030a7820 */ /* 0x000fe20000400000 */
[----:B------:R-:W-:Y:S02]  /*0670*/  IMAD.MOV.U32 R3, RZ, RZ, R9 ;  /* 0x000000ffff037224 */ /* 0x000fe400078e0009 */
[----:B------:R-:W-:-:S05]  /*0680*/  FMUL R11, R11, 100 ;  /* 0x42c800000b0b7820 */ /* 0x000fca0000400000 */
[----:B------:R1:W-:Y:S02]  /*0690*/  STS.64 [UR5+0x18], R10 ;  /* 0x0000180aff007988 */ /* 0x0003e40008000a05 */
.L_x_5:
[----:B------:R-:W-:Y:S05]  /*06a0*/  BSYNC.RECONVERGENT B0 ;  /* 0x0000000000007941 */ /* 0x000fea0003800200 */
.L_x_4:
[----:B------:R-:W-:Y:S01]  /*06b0*/  BAR.SYNC.DEFER_BLOCKING 0x0 ;  /* 0x0000000000007b1d */ /* 0x000fe20000010000 */
[----:B0-----:R-:W-:Y:S01]  /*06c0*/  VIADD R20, R20, 0xffffffe ;  /* 0x0ffffffe14147836 */ /* 0x001fe20000000000 */
[----:B------:R-:W-:Y:S01]  /*06d0*/  IADD3 R17, PT, PT, RZ, -UR4, RZ ;  /* 0x80000004ff117c10 */ /* 0x000fe2000fffe0ff */
[----:B------:R-:W-:Y:S02]  /*06e0*/  UIADD3 UR7, UPT, UPT, UR4, -0x1, URZ ;  /* 0xffffffff04077890 */ /* 0x000fe4000fffe0ff */
[----:B------:R-:W-:Y:S01]  /*06f0*/  ISETP.NE.U32.AND P3, PT, RZ, UR4, PT ;  /* 0x00000004ff007c0c */ /* 0x000fe2000bf65070 */
[----:B------:R0:W2:Y:S01]  /*0700*/  F2I.FTZ.U32.TRUNC.NTZ R21, R20 ;  /* 0x0000001400157305 */ /* 0x0000a2000021f000 */
[----:B------:R-:W-:Y:S01]  /*0710*/  BSSY.RECONVERGENT B0, `(.L_x_6) ;  /* 0x00000d1000007945 */ /* 0x000fe20003800200 */
[----:B0-----:R-:W-:Y:S02]  /*0720*/  IMAD.MOV.U32 R20, RZ, RZ, RZ ;  /* 0x000000ffff147224 */ /* 0x001fe400078e00ff */
[----:B--2---:R-:W-:Y:S01]  /*0730*/  IMAD R17, R17, R21, RZ ;  /* 0x0000001511117224 */ /* 0x004fe200078e02ff */
[----:B-1----:R-:W0:Y:S03]  /*0740*/  LDS.128 R8, [UR5+0x10] ;  /* 0x00001005ff087984 */ /* 0x002e260008000c00 */
[----:B------:R-:W-:-:S04]  /*0750*/  IMAD.HI.U32 R22, R21, R17, R20 ;  /* 0x0000001115167227 */ /* 0x000fc800078e0014 */
[----:B0-----:R-:W-:-:S04]  /*0760*/  VIADD R9, R8, UR7 ;  /* 0x0000000708097c36 */ /* 0x001fc80008000000 */
[----:B------:R-:W-:-:S05]  /*0770*/  IMAD.HI.U32 R17, R22, R9, RZ ;  /* 0x0000000916117227 */ /* 0x000fca00078e00ff */
[----:B------:R-:W-:-:S05]  /*0780*/  IADD3 R22, PT, PT, -R17, RZ, RZ ;  /* 0x000000ff11167210 */ /* 0x000fca0007ffe1ff */
[----:B------:R-:W-:-:S05]  /*0790*/  IMAD R9, R22, UR4, R9 ;  /* 0x0000000416097c24 */ /* 0x000fca000f8e0209 */
[----:B------:R-:W-:-:S13]  /*07a0*/  ISETP.GE.U32.AND P0, PT, R9, UR4, PT ;  /* 0x0000000409007c0c */ /* 0x000fda000bf06070 */
[----:B------:R-:W-:Y:S02]  /*07b0*/  @P0 VIADD R9, R9, -UR4 ;  /* 0x8000000409090c36 */ /* 0x000fe40008000000 */
[----:B------:R-:W-:-:S03]  /*07c0*/  @P0 VIADD R17, R17, 0x1 ;  /* 0x0000000111110836 */ /* 0x000fc60000000000 */
[----:B------:R-:W-:Y:S02]  /*07d0*/  ISETP.GE.U32.AND P2, PT, R9, UR4, PT ;  /* 0x0000000409007c0c */ /* 0x000fe4000bf46070 */
[----:B------:R-:W0:Y:S11]  /*07e0*/  LDS R9, [UR5+0x8] ;  /* 0x00000805ff097984 */ /* 0x000e360008000800 */
[----:B------:R-:W-:-:S02]  /*07f0*/  @P2 IADD3 R17, PT, PT, R17, 0x1, RZ ;  /* 0x0000000111112810 */ /* 0x000fc40007ffe0ff */
[----:B------:R-:W-:-:S05]  /*0800*/  @!P3 LOP3.LUT R17, RZ, UR4, RZ, 0x33, !PT ;  /* 0x00000004ff11bc12 */ /* 0x000fca000f8e33ff */
[----:B------:R-:W-:-:S05]  /*0810*/  IMAD R24, R17, R2, RZ ;  /* 0x0000000211187224 */ /* 0x000fca00078e02ff */
[C---:B------:R-:W-:Y:S01]  /*0820*/  VIADDMNMX R21, R24.reuse, R17, R8, PT ;  /* 0x0000001118157246 */ /* 0x040fe20003800108 */
[----:B------:R-:W-:Y:S02]  /*0830*/  IMAD.MOV.U32 R17, RZ, RZ, -0x1 ;  /* 0xffffffffff117424 */ /* 0x000fe400078e00ff */
[----:B------:R-:W-:Y:S01]  /*0840*/  IMAD.MOV.U32 R8, RZ, RZ, 0x7f800000 ;  /* 0x7f800000ff087424 */ /* 0x000fe200078e00ff */
[----:B------:R-:W-:-:S13]  /*0850*/  ISETP.GE.AND P0, PT, R24, R21, PT ;  /* 0x000000151800720c */ /* 0x000fda0003f06270 */
[----:B0-----:R-:W-:Y:S05]  /*0860*/  @P0 BRA `(.L_x_7) ;  /* 0x0000000800ec0947 */ /* 0x001fea0003800000 */
[CC--:B------:R-:W-:Y:S01]  /*0870*/  IADD3 R2, PT, PT, -R21.reuse, R24.reuse, RZ ;  /* 0x0000001815027210 */ /* 0x0c0fe20007ffe1ff */
[----:B------:R-:W-:Y:S01]  /*0880*/  BSSY.RECONVERGENT B1, `(.L_x_8) ;  /* 0x000005e000017945 */ /* 0x000fe20003800200 */
[----:B------:R-:W-:Y:S02]  /*0890*/  IMAD.MOV.U32 R8, RZ, RZ, 0x7f800000 ;  /* 0x7f800000ff087424 */ /* 0x000fe400078e00ff */
[----:B------:R-:W-:Y:S01]  /*08a0*/  ISETP.GT.U32.AND P0, PT, R2, -0x8, PT ;  /* 0xfffffff80200780c */ /* 0x000fe20003f04070 */
[----:B------:R-:W-:Y:S01]  /*08b0*/  IMAD.MOV.U32 R17, RZ, RZ, -0x1 ;  /* 0xffffffffff117424 */ /* 0x000fe200078e00ff */
[----:B------:R-:W-:-:S11]  /*08c0*/  IADD3 R2, PT, PT, R21, -R24, RZ ;  /* 0x8000001815027210 */ /* 0x000fd60007ffe0ff */
[----:B------:R-:W-:Y:S05]  /*08d0*/  @P0 BRA `(.L_x_9) ;  /* 0x0000000400600947 */ /* 0x000fea0003800000 */
[----:B------:R-:W-:Y:S01]  /*08e0*/  LOP3.LUT R20, R2, 0xfffffff8, RZ, 0xc0, !PT ;  /* 0xfffffff802147812 */ /* 0x000fe200078ec0ff */
[----:B------:R-:W-:Y:S01]  /*08f0*/  BSSY.RECONVERGENT B2, `(.L_x_10) ;  /* 0x0000055000027945 */ /* 0x000fe20003800200 */
[----:B------:R-:W-:Y:S01]  /*0900*/  VIADD R22, R24, 0x3 ;  /* 0x0000000318167836 */ /* 0x000fe20000000000 */
[----:B------:R-:W-:Y:S01]  /*0910*/  MOV R8, 0x7f800000 ;  /* 0x7f80000000087802 */ /* 0x000fe20000000f00 */
[----:B------:R-:W-:Y:S02]  /*0920*/  IMAD.IADD R23, R9, 0x1, R24 ;  /* 0x0000000109177824 */ /* 0x000fe400078e0218 */
[----:B------:R-:W-:Y:S02]  /*0930*/  IMAD.MOV.U32 R17, RZ, RZ, -0x1 ;  /* 0xffffffffff117424 */ /* 0x000fe400078e00ff */
[----:B------:R-:W-:-:S07]  /*0940*/  IMAD.MOV R24, RZ, RZ, -R20 ;  /* 0x000000ffff187224 */ /* 0x000fce00078e0a14 */
.L_x_11:
[----:B------:R-:W0:Y:S02]  /*0950*/  LDC.64 R20, c[0x0][0x380] ;  /* 0x0000e000ff147b82 */ /* 0x000e240000000a00 */
[----:B0-----:R-:W-:-:S05]  /*0960*/  IMAD.WIDE R20, R23, 0xc, R20 ;  /* 0x0000000c17147825 */ /* 0x001fca00078e0214 */
[----:B------:R-:W2:Y:S04]  /*0970*/  LDG.E R26, desc[UR8][R20.64+0x4] ;  /* 0x00000408141a7981 */ /* 0x000ea8000c1e1900 */
[----:B------:R-:W3:Y:S04]  /*0980*/  LDG.E R25, desc[UR8][R20.64] ;  /* 0x0000000814197981 */ /* 0x000ee8000c1e1900 */
[----:B------:R-:W4:Y:S04]  /*0990*/  LDG.E R28, desc[UR8][R20.64+0x10] ;  /* 0x00001008141c7981 */ /* 0x000f28000c1e1900 */
[----:B------:R-:W5:Y:S01]  /*09a0*/  LDG.E R27, desc[UR8][R20.64+0xc] ;  /* 0x00000c08141b7981 */ /* 0x000f62000c1e1900 */
[----:B--2---:R-:W-:Y:S01]  /*09b0*/  FADD R26, R26, -R11 ;  /* 0x8000000b1a1a7221 */ /* 0x004fe20000000000 */
[----:B---3--:R-:W-:-:S03]  /*09c0*/  FADD R25, R25, -R10 ;  /* 0x8000000a19197221 */ /* 0x008fc60000000000 */
[----:B------:R-:W-:-:S04]  /*09d0*/  FMUL R26, R26, R26 ;  /* 0x0000001a1a1a7220 */ /* 0x000fc80000400000 */
[----:B------:R-:W-:-:S05]  /*09e0*/  FFMA R25, R25, R25, R26 ;  /* 0x0000001919197223 */ /* 0x000fca000000001a */
[----:B------:R-:W-:-:S04]  /*09f0*/  FSETP.GEU.AND P5, PT, R25, R8, PT ;  /* 0x000000081900720b */ /* 0x000fc80003fae000 */
[----:B------:R-:W-:Y:S02]  /*0a00*/  FSEL R26, R25, R8, !P5 ;  /* 0x00000008191a7208 */ /* 0x000fe40006800000 */
[----:B------:R-:W2:Y:S04]  /*0a10*/  LDG.E R8, desc[UR8][R20.64+0x1c] ;  /* 0x00001c0814087981 */ /* 0x000ea8000c1e1900 */
[----:B------:R-:W3:Y:S01]  /*0a20*/  LDG.E R25, desc[UR8][R20.64+0x18] ;  /* 0x0000180814197981 */ /* 0x000ee2000c1e1900 */
[----:B----4-:R-:W-:Y:S01]  /*0a30*/  FADD R28, R28, -R11 ;  /* 0x8000000b1c1c7221 */ /* 0x010fe20000000000 */
[----:B-----5:R-:W-:-:S03]  /*0a40*/  FADD R27, R27, -R10 ;  /* 0x8000000a1b1b7221 */ /* 0x020fc60000000000 */
[----:B------:R-:W-:-:S04]  /*0a50*/  FMUL R28, R28, R28 ;  /* 0x0000001c1c1c7220 */ /* 0x000fc80000400000 */
[----:B------:R-:W-:Y:S02]  /*0a60*/  FFMA R27, R27, R27, R28 ;  /* 0x0000001b1b1b7223 */ /* 0x000fe4000000001c */
[----:B------:R-:W4:Y:S03]  /*0a70*/  LDG.E R28, desc[UR8][R20.64+0x28] ;  /* 0x00002808141c7981 */ /* 0x000f26000c1e1900 */
[----:B------:R-:W-:-:S04]  /*0a80*/  FSETP.GEU.AND P6, PT, R27, R26, PT ;  /* 0x0000001a1b00720b */ /* 0x000fc80003fce000 */
[----:B------:R-:W-:Y:S02]  /*0a90*/  FSEL R26, R27, R26, !P6 ;  /* 0x0000001a1b1a7208 */ /* 0x000fe40007000000 */
[----:B------:R-:W5:Y:S01]  /*0aa0*/  LDG.E R27, desc[UR8][R20.64+0x24] ;  /* 0x00002408141b7981 */ /* 0x000f62000c1e1900 */
[----:B--2---:R-:W-:Y:S01]  /*0ab0*/  FADD R8, R8, -R11 ;  /* 0x8000000b08087221 */ /* 0x004fe20000000000 */
[----:B---3--:R-:W-:-:S03]  /*0ac0*/  FADD R25, R25, -R10 ;  /* 0x8000000a19197221 */ /* 0x008fc60000000000 */
[----:B------:R-:W-:-:S04]  /*0ad0*/  FMUL R8, R8, R8 ;  /* 0x0000000808087220 */ /* 0x000fc80000400000 */
[----:B------:R-:W-:Y:S02]  /*0ae0*/  FFMA R25, R25, R25, R8 ;  /* 0x0000001919197223 */ /* 0x000fe40000000008 */
[----:B------:R-:W2:Y:S03]  /*0af0*/  LDG.E R8, desc[UR8][R20.64+0x34] ;  /* 0x0000340814087981 */ /* 0x000ea6000c1e1900 */
[----:B------:R-:W-:-:S04]  /*0b00*/  FSETP.GEU.AND P4, PT, R25, R26, PT ;  /* 0x0000001a1900720b */ /* 0x000fc80003f8e000 */
[----:B------:R-:W-:Y:S02]  /*0b10*/  FSEL R26, R25, R26, !P4 ;  /* 0x0000001a191a7208 */ /* 0x000fe40006000000 */
        /* <DEDUP_REMOVED lines=9> */
[----:B--2---:R-:W-:-:S04]  /*0bb0*/  FADD R8, R8, -R11 ;  /* 0x8000000b08087221 */ /* 0x004fc80000000000 */
[----:B------:R-:W-:Y:S01]  /*0bc0*/  FMUL R8, R8, R8 ;  /* 0x0000000808087220 */ /* 0x000fe20000400000 */
[----:B---3--:R-:W-:-:S04]  /*0bd0*/  FADD R25, R25, -R10 ;  /* 0x8000000a19197221 */ /* 0x008fc80000000000 */
        /* <DEDUP_REMOVED lines=8> */
[----:B------:R-:W-:-:S05]  /*0c60*/  FFMA R27, R27, R27, R28 ;  /* 0x0000001b1b1b7223 */ /* 0x000fca000000001c */
[----:B------:R-:W-:-:S04]  /*0c70*/  FSETP.GEU.AND P2, PT, R27, R26, PT ;  /* 0x0000001a1b00720b */ /* 0x000fc80003f4e000 */
[----:B------:R-:W-:Y:S02]  /*0c80*/  FSEL R26, R27, R26, !P2 ;  /* 0x0000001a1b1a7208 */ /* 0x000fe40005000000 */
[----:B------:R-:W4:Y:S01]  /*0c90*/  LDG.E R27, desc[UR8][R20.64+0x54] ;  /* 0x00005408141b7981 */ /* 0x000f22000c1e1900 */
[----:B--2---:R-:W-:-:S04]  /*0ca0*/  FADD R8, R8, -R11 ;  /* 0x8000000b08087221 */ /* 0x004fc80000000000 */
[----:B------:R-:W-:Y:S01]  /*0cb0*/  FMUL R8, R8, R8 ;  /* 0x0000000808087220 */ /* 0x000fe20000400000 */
[----:B---3--:R-:W-:-:S04]  /*0cc0*/  FADD R25, R25, -R10 ;  /* 0x8000000a19197221 */ /* 0x008fc80000000000 */
[----:B------:R-:W-:Y:S02]  /*0cd0*/  FFMA R25, R25, R25, R8 ;  /* 0x0000001919197223 */ /* 0x000fe40000000008 */
[----:B------:R-:W2:Y:S01]  /*0ce0*/  LDG.E R8, desc[UR8][R20.64+0x58] ;  /* 0x0000580814087981 */ /* 0x000ea2000c1e1900 */
[C---:B------:R-:W-:Y:S01]  /*0cf0*/  @!P5 IADD3 R17, PT, PT, R22.reuse, -0x3, RZ ;  /* 0xfffffffd1611d810 */ /* 0x040fe20007ffe0ff */
[C---:B------:R-:W-:Y:S01]  /*0d00*/  @!P6 VIADD R17, R22.reuse, 0xfffffffe ;  /* 0xfffffffe1611e836 */ /* 0x040fe20000000000 */
[----:B------:R-:W-:Y:S01]  /*0d10*/  FSETP.GEU.AND P5, PT, R25, R26, PT ;  /* 0x0000001a1900720b */ /* 0x000fe20003fae000 */
[----:B------:R-:W-:Y:S02]  /*0d20*/  @!P4 VIADD R17, R22, 0xffffffff ;  /* 0xffffffff1611c836 */ /* 0x000fe40000000000 */
[----:B------:R-:W-:-:S03]  /*0d30*/  VIADD R24, R24, 0x8 ;  /* 0x0000000818187836 */ /* 0x000fc60000000000 */
[C---:B------:R-:W-:Y:S01]  /*0d40*/  SEL R17, R22.reuse, R17, !P3 ;  /* 0x0000001116117207 */ /* 0x040fe20005800000 */
[----:B----4-:R-:W-:Y:S01]  /*0d50*/  FADD R27, R27, -R10 ;  /* 0x8000000a1b1b7221 */ /* 0x010fe20000000000 */
[----:B------:R-:W-:Y:S02]  /*0d60*/  @!P0 IADD3 R17, PT, PT, R22, 0x1, RZ ;  /* 0x0000000116118810 */ /* 0x000fe40007ffe0ff */
[----:B------:R-:W-:Y:S01]  /*0d70*/  ISETP.NE.AND P0, PT, R24, RZ, PT ;  /* 0x000000ff1800720c */ /* 0x000fe20003f05270 */
[C---:B------:R-:W-:Y:S02]  /*0d80*/  @!P2 VIADD R17, R22.reuse, 0x2 ;  /* 0x000000021611a836 */ /* 0x040fe40000000000 */
[----:B------:R-:W-:Y:S01]  /*0d90*/  @!P5 IADD3 R17, PT, PT, R22, 0x3, RZ ;  /* 0x000000031611d810 */ /* 0x000fe20007ffe0ff */
[----:B------:R-:W-:Y:S02]  /*0da0*/  VIADD R23, R23, 0x8 ;  /* 0x0000000817177836 */ /* 0x000fe40000000000 */
[----:B--2---:R-:W-:-:S04]  /*0db0*/  FADD R8, R8, -R11 ;  /* 0x8000000b08087221 */ /* 0x004fc80000000000 */
[----:B------:R-:W-:-:S04]  /*0dc0*/  FMUL R8, R8, R8 ;  /* 0x0000000808087220 */ /* 0x000fc80000400000 */
[----:B------:R-:W-:Y:S01]  /*0dd0*/  FFMA R27, R27, R27, R8 ;  /* 0x0000001b1b1b7223 */ /* 0x000fe20000000008 */
[----:B------:R-:W-:-:S04]  /*0de0*/  FSEL R8, R25, R26, !P5 ;  /* 0x0000001a19087208 */ /* 0x000fc80006800000 */
[----:B------:R-:W-:-:S04]  /*0df0*/  FSETP.GEU.AND P3, PT, R27, R8, PT ;  /* 0x000000081b00720b */ /* 0x000fc80003f6e000 */
[----:B------:R-:W-:-:S09]  /*0e00*/  FSEL R8, R27, R8, !P3 ;  /* 0x000000081b087208 */ /* 0x000fd20005800000 */
[C---:B------:R-:W-:Y:S01]  /*0e10*/  @!P3 VIADD R17, R22.reuse, 0x4 ;  /* 0x000000041611b836 */ /* 0x040fe20000000000 */
[----:B------:R-:W-:Y:S01]  /*0e20*/  IADD3 R22, PT, PT, R22, 0x8, RZ ;  /* 0x0000000816167810 */ /* 0x000fe20007ffe0ff */
[----:B------:R-:W-:Y:S06]  /*0e30*/  @P0 BRA `(.L_x_11) ;  /* 0xfffffff800c40947 */ /* 0x000fec000383ffff */
[----:B------:R-:W-:Y:S05]  /*0e40*/  BSYNC.RECONVERGENT B2 ;  /* 0x0000000000027941 */ /* 0x000fea0003800200 */
.L_x_10:
[----:B------:R-:W-:-:S07]  /*0e50*/  VIADD R24, R22, 0xfffffffd ;  /* 0xfffffffd16187836 */ /* 0x000fce0000000000 */
.L_x_9:
[----:B------:R-:W-:Y:S05]  /*0e60*/  BSYNC.RECONVERGENT B1 ;  /* 0x0000000000017941 */ /* 0x000fea0003800200 */
.L_x_8:
[----:B------:R-:W-:-:S04]  /*0e70*/  LOP3.LUT R20, R2, 0x7, RZ, 0xc0, !PT ;  /* 0x0000000702147812 */ /* 0x000fc800078ec0ff */
[----:B------:R-:W-:-:S13]  /*0e80*/  ISETP.NE.AND P0, PT, R20, RZ, PT ;  /* 0x000000ff1400720c */ /* 0x000fda0003f05270 */
[----:B------:R-:W-:Y:S05]  /*0e90*/  @!P0 BRA `(.L_x_7) ;  /* 0x0000000400608947 */ /* 0x000fea0003800000 */
[----:B------:R-:W-:Y:S01]  /*0ea0*/  ISETP.GE.U32.AND P0, PT, R20, 0x4, PT ;  /* 0x000000041400780c */ /* 0x000fe20003f06070 */
[----:B------:R-:W-:-:S12]  /*0eb0*/  BSSY.RECONVERGENT B1, `(.L_x_12) ;  /* 0x000002a000017945 */ /* 0x000fd80003800200 */
[----:B------:R-:W-:Y:S05]  /*0ec0*/  @!P0 BRA `(.L_x_13) ;  /* 0x0000000000a08947 */ /* 0x000fea0003800000 */
[----:B------:R-:W0:Y:S01]  /*0ed0*/  LDC.64 R20, c[0x0][0x380] ;  /* 0x0000e000ff147b82 */ /* 0x000e220000000a00 */
[----:B------:R-:W-:-:S04]  /*0ee0*/  IMAD.IADD R23, R9, 0x1, R24 ;  /* 0x0000000109177824 */ /* 0x000fc800078e0218 */
[----:B0-----:R-:W-:-:S05]  /*0ef0*/  IMAD.WIDE R20, R23, 0xc, R20 ;  /* 0x0000000c17147825 */ /* 0x001fca00078e0214 */
[----:B------:R-:W2:Y:S04]  /*0f00*/  LDG.E R26, desc[UR8][R20.64+0x4] ;  /* 0x00000408141a7981 */ /* 0x000ea8000c1e1900 */
[----:B------:R-:W3:Y:S04]  /*0f10*/  LDG.E R25, desc[UR8][R20.64] ;  /* 0x0000000814197981 */ /* 0x000ee8000c1e1900 */
[----:B------:R-:W4:Y:S04]  /*0f20*/  LDG.E R22, desc[UR8][R20.64+0x10] ;  /* 0x0000100814167981 */ /* 0x000f28000c1e1900 */
[----:B------:R-:W5:Y:S04]  /*0f30*/  LDG.E R23, desc[UR8][R20.64+0xc] ;  /* 0x00000c0814177981 */ /* 0x000f68000c1e1900 */
[----:B------:R-:W5:Y:S01]  /*0f40*/  LDG.E R27, desc[UR8][R20.64+0x24] ;  /* 0x00002408141b7981 */ /* 0x000f62000c1e1900 */
[----:B--2---:R-:W-:Y:S01]  /*0f50*/  FADD R26, R26, -R11 ;  /* 0x8000000b1a1a7221 */ /* 0x004fe20000000000 */
[----:B---3--:R-:W-:-:S03]  /*0f60*/  FADD R25, R25, -R10 ;  /* 0x8000000a19197221 */ /* 0x008fc60000000000 */
[----:B------:R-:W-:-:S04]  /*0f70*/  FMUL R26, R26, R26 ;  /* 0x0000001a1a1a7220 */ /* 0x000fc80000400000 */
[----:B------:R-:W-:Y:S01]  /*0f80*/  FFMA R25, R25, R25, R26 ;  /* 0x0000001919197223 */ /* 0x000fe2000000001a */
[----:B----4-:R-:W-:Y:S02]  /*0f90*/  FADD R26, R22, -R11 ;  /* 0x8000000b161a7221 */ /* 0x010fe40000000000 */
[----:B------:R-:W2:Y:S02]  /*0fa0*/  LDG.E R22, desc[UR8][R20.64+0x1c] ;  /* 0x00001c0814167981 */ /* 0x000ea4000c1e1900 */
[----:B------:R-:W-:Y:S01]  /*0fb0*/  FSETP.GEU.AND P0, PT, R25, R8, PT ;  /* 0x000000081900720b */ /* 0x000fe20003f0e000 */
[----:B------:R-:W-:-:S03]  /*0fc0*/  FMUL R26, R26, R26 ;  /* 0x0000001a1a1a7220 */ /* 0x000fc60000400000 */
[----:B------:R-:W-:Y:S01]  /*0fd0*/  FSEL R8, R25, R8, !P0 ;  /* 0x0000000819087208 */ /* 0x000fe20004000000 */
[----:B-----5:R-:W-:Y:S02]  /*0fe0*/  FADD R25, R23, -R10 ;  /* 0x8000000a17197221 */ /* 0x020fe40000000000 */
[----:B------:R-:W3:Y:S02]  /*0ff0*/  LDG.E R23, desc[UR8][R20.64+0x18] ;  /* 0x0000180814177981 */ /* 0x000ee4000c1e1900 */
[----:B------:R-:W-:Y:S02]  /*1000*/  FFMA R25, R25, R25, R26 ;  /* 0x0000001919197223 */ /* 0x000fe4000000001a */
[----:B------:R-:W4:Y:S03]  /*1010*/  LDG.E R26, desc[UR8][R20.64+0x28] ;  /* 0x00002808141a7981 */ /* 0x000f26000c1e1900 */
[----:B------:R-:W-:Y:S01]  /*1020*/  FSETP.GEU.AND P2, PT, R25, R8, PT ;  /* 0x000000081900720b */ /* 0x000fe20003f4e000 */
[----:B------:R-:W-:-:S03]  /*1030*/  FADD R27, R27, -R10 ;  /* 0x8000000a1b1b7221 */ /* 0x000fc60000000000 */
[----:B------:R-:W-:Y:S02]  /*1040*/  FSEL R8, R25, R8, !P2 ;  /* 0x0000000819087208 */ /* 0x000fe40005000000 */
[----:B------:R-:W-:-:S07]  /*1050*/  SEL R17, R24, R17, !P0 ;  /* 0x0000001118117207 */ /* 0x000fce0004000000 */
[----:B------:R-:W-:Y:S01]  /*1060*/  @!P2 IADD3 R17, PT, PT, R24, 0x1, RZ ;  /* 0x000000011811a810 */ /* 0x000fe20007ffe0ff */
[----:B--2---:R-:W-:-:S04]  /*1070*/  FADD R22, R22, -R11 ;  /* 0x8000000b16167221 */ /* 0x004fc80000000000 */
[----:B------:R-:W-:Y:S01]  /*1080*/  FMUL R22, R22, R22 ;  /* 0x0000001616167220 */ /* 0x000fe20000400000 */
[----:B---3--:R-:W-:-:S04]  /*1090*/  FADD R23, R23, -R10 ;  /* 0x8000000a17177221 */ /* 0x008fc80000000000 */
[----:B------:R-:W-:Y:S01]  /*10a0*/  FFMA R23, R23, R23, R22 ;  /* 0x0000001717177223 */ /* 0x000fe20000000016 */
[----:B----4-:R-:W-:-:S04]  /*10b0*/  FADD R26, R26, -R11 ;  /* 0x8000000b1a1a7221 */ /* 0x010fc80000000000 */
[----:B------:R-:W-:Y:S01]  /*10c0*/  FMUL R26, R26, R26 ;  /* 0x0000001a1a1a7220 */ /* 0x000fe20000400000 */
[----:B------:R-:W-:-:S03]  /*10d0*/  FSETP.GEU.AND P3, PT, R23, R8, PT ;  /* 0x000000081700720b */ /* 0x000fc60003f6e000 */
[----:B------:R-:W-:Y:S01]  /*10e0*/  FFMA R27, R27, R27, R26 ;  /* 0x0000001b1b1b7223 */ /* 0x000fe2000000001a */
[----:B------:R-:W-:-:S04]  /*10f0*/  FSEL R8, R23, R8, !P3 ;  /* 0x0000000817087208 */ /* 0x000fc80005800000 */
[----:B------:R-:W-:-:S05]  /*1100*/  FSETP.GEU.AND P4, PT, R27, R8, PT ;  /* 0x000000081b00720b */ /* 0x000fca0003f8e000 */
[----:B------:R-:W-:Y:S01]  /*1110*/  @!P3 VIADD R17, R24, 0x2 ;  /* 0x000000021811b836 */ /* 0x000fe20000000000 */
[----:B------:R-:W-:-:S07]  /*1120*/  FSEL R8, R27, R8, !P4 ;  /* 0x000000081b087208 */ /* 0x000fce0006000000 */
[C---:B------:R-:W-:Y:S01]  /*1130*/  @!P4 VIADD R17, R24.reuse, 0x3 ;  /* 0x000000031811c836 */ /* 0x040fe20000000000 */
[----:B------:R-:W-:-:S07]  /*1140*/  IADD3 R24, PT, PT, R24, 0x4, RZ ;  /* 0x0000000418187810 */ /* 0x000fce0007ffe0ff */
.L_x_13:
[----:B------:R-:W-:Y:S05]  /*1150*/  BSYNC.RECONVERGENT B1 ;  /* 0x0000000000017941 */ /* 0x000fea0003800200 */
.L_x_12:
[----:B------:R-:W-:-:S04]  /*1160*/  LOP3.LUT R20, R2, 0x3, RZ, 0xc0, !PT ;  /* 0x0000000302147812 */ /* 0x000fc800078ec0ff */
[----:B------:R-:W-:-:S13]  /*1170*/  ISETP.NE.AND P0, PT, R20, RZ, PT ;  /* 0x000000ff1400720c */ /* 0x000fda0003f05270 */
[----:B------:R-:W-:Y:S05]  /*1180*/  @!P0 BRA `(.L_x_7) ;  /* 0x0000000000a48947 */ /* 0x000fea0003800000 */
[----:B------:R-:W-:Y:S01]  /*1190*/  ISETP.NE.AND P0, PT, R20, 0x1, PT ;  /* 0x000000011400780c */ /* 0x000fe20003f05270 */
[----:B------:R-:W-:Y:S01]  /*11a0*/  BSSY.RECONVERGENT B1, `(.L_x_14) ;  /* 0x000001a000017945 */ /* 0x000fe20003800200 */
[----:B------:R-:W-:-:S04]  /*11b0*/  LOP3.LUT R2, R2, 0x1, RZ, 0xc0, !PT ;  /* 0x0000000102027812 */ /* 0x000fc800078ec0ff */
[----:B------:R-:W-:-:S07]  /*11c0*/  ISETP.NE.U32.AND P2, PT, R2, 0x1, PT ;  /* 0x000000010200780c */ /* 0x000fce0003f45070 */
[----:B------:R-:W-:Y:S06]  /*11d0*/  @!P0 BRA `(.L_x_15) ;  /* 0x0000000000588947 */ /* 0x000fec0003800000 */
[----:B------:R-:W0:Y:S01]  /*11e0*/  LDC.64 R20, c[0x0][0x380] ;  /* 0x0000e000ff147b82 */ /* 0x000e220000000a00 */
[----:B------:R-:W-:-:S04]  /*11f0*/  IMAD.IADD R23, R9, 0x1, R24 ;  /* 0x0000000109177824 */ /* 0x000fc800078e0218 */
[----:B0-----:R-:W-:-:S05]  /*1200*/  IMAD.WIDE R20, R23, 0xc, R20 ;  /* 0x0000000c17147825 */ /* 0x001fca00078e0214 */
[----:B------:R-:W2:Y:S04]  /*1210*/  LDG.E R2, desc[UR8][R20.64+0x4] ;  /* 0x0000040814027981 */ /* 0x000ea8000c1e1900 */
[----:B------:R-:W3:Y:S04]  /*1220*/  LDG.E R23, desc[UR8][R20.64] ;  /* 0x0000000814177981 */ /* 0x000ee8000c1e1900 */
[----:B------:R-:W4:Y:S04]  /*1230*/  LDG.E R22, desc[UR8][R20.64+0x10] ;  /* 0x0000100814167981 */ /* 0x000f28000c1e1900 */
[----:B------:R-:W5:Y:S01]  /*1240*/  LDG.E R25, desc[UR8][R20.64+0xc] ;  /* 0x00000c0814197981 */ /* 0x000f62000c1e1900 */
[----:B--2---:R-:W-:Y:S01]  /*1250*/  FADD R2, R2, -R11 ;  /* 0x8000000b02027221 */ /* 0x004fe20000000000 */
[----:B---3--:R-:W-:-:S03]  /*1260*/  FADD R23, R23, -R10 ;  /* 0x8000000a17177221 */ /* 0x008fc60000000000 */
[----:B------:R-:W-:Y:S01]  /*1270*/  FMUL R2, R2, R2 ;  /* 0x0000000202027220 */ /* 0x000fe20000400000 */
[----:B----4-:R-:W-:-:S03]  /*1280*/  FADD R22, R22, -R11 ;  /* 0x8000000b16167221 */ /* 0x010fc60000000000 */
[----:B------:R-:W-:Y:S01]  /*1290*/  FFMA R23, R23, R23, R2 ;  /* 0x0000001717177223 */ /* 0x000fe20000000002 */
[----:B-----5:R-:W-:Y:S01]  /*12a0*/  FADD R25, R25, -R10 ;  /* 0x8000000a19197221 */ /* 0x020fe20000000000 */
[----:B------:R-:W-:-:S03]  /*12b0*/  FMUL R22, R22, R22 ;  /* 0x0000001616167220 */ /* 0x000fc60000400000 */
[----:B------:R-:W-:Y:S01]  /*12c0*/  FSETP.GEU.AND P0, PT, R23, R8, PT ;  /* 0x000000081700720b */ /* 0x000fe20003f0e000 */
[----:B------:R-:W-:-:S03]  /*12d0*/  FFMA R25, R25, R25, R22 ;  /* 0x0000001919197223 */ /* 0x000fc60000000016 */
[----:B------:R-:W-:Y:S02]  /*12e0*/  FSEL R8, R23, R8, !P0 ;  /* 0x0000000817087208 */ /* 0x000fe40004000000 */
[----:B------:R-:W-:Y:S02]  /*12f0*/  SEL R17, R24, R17, !P0 ;  /* 0x0000001118117207 */ /* 0x000fe40004000000 */
[----:B------:R-:W-:-:S04]  /*1300*/  FSETP.GEU.AND P3, PT, R25, R8, PT ;  /* 0x000000081900720b */ /* 0x000fc80003f6e000 */
[----:B------:R-:W-:-:S09]  /*1310*/  FSEL R8, R25, R8, !P3 ;  /* 0x0000000819087208 */ /* 0x000fd20005800000 */
[C---:B------:R-:W-:Y:S01]  /*1320*/  @!P3 VIADD R17, R24.reuse, 0x1 ;  /* 0x000000011811b836 */ /* 0x040fe20000000000 */
[----:B------:R-:W-:-:S07]  /*1330*/  IADD3 R24, PT, PT, R24, 0x2, RZ ;  /* 0x0000000218187810 */ /* 0x000fce0007ffe0ff */
.L_x_15:
[----:B------:R-:W-:Y:S05]  /*1340*/  BSYNC.RECONVERGENT B1 ;  /* 0x0000000000017941 */ /* 0x000fea0003800200 */
.L_x_14:
[----:B------:R-:W-:Y:S05]  /*1350*/  @P2 BRA `(.L_x_7) ;  /* 0x0000000000302947 */ /* 0x000fea0003800000 */
[----:B------:R-:W0:Y:S01]  /*1360*/  LDC.64 R20, c[0x0][0x380] ;  /* 0x0000e000ff147b82 */ /* 0x000e220000000a00 */
[----:B------:R-:W-:-:S04]  /*1370*/  IMAD.IADD R23, R9, 0x1, R24 ;  /* 0x0000000109177824 */ /* 0x000fc800078e0218 */
[----:B0-----:R-:W-:-:S05]  /*1380*/  IMAD.WIDE R20, R23, 0xc, R20 ;  /* 0x0000000c17147825 */ /* 0x001fca00078e0214 */
[----:B------:R-:W2:Y:S04]  /*1390*/  LDG.E R2, desc[UR8][R20.64+0x4] ;  /* 0x0000040814027981 */ /* 0x000ea8000c1e1900 */
[----:B------:R-:W3:Y:S01]  /*13a0*/  LDG.E R23, desc[UR8][R20.64] ;  /* 0x0000000814177981 */ /* 0x000ee2000c1e1900 */
[----:B--2---:R-:W-:Y:S01]  /*13b0*/  FADD R2, R2, -R11 ;  /* 0x8000000b02027221 */ /* 0x004fe20000000000 */
[----:B---3--:R-:W-:-:S03]  /*13c0*/  FADD R23, R23, -R10 ;  /* 0x8000000a17177221 */ /* 0x008fc60000000000 */
[----:B------:R-:W-:-:S04]  /*13d0*/  FMUL R2, R2, R2 ;  /* 0x0000000202027220 */ /* 0x000fc80000400000 */
[----:B------:R-:W-:-:S05]  /*13e0*/  FFMA R23, R23, R23, R2 ;  /* 0x0000001717177223 */ /* 0x000fca0000000002 */
[----:B------:R-:W-:-:S04]  /*13f0*/  FSETP.GEU.AND P0, PT, R23, R8, PT ;  /* 0x000000081700720b */ /* 0x000fc80003f0e000 */
[----:B------:R-:W-:Y:S02]  /*1400*/  FSEL R8, R23, R8, !P0 ;  /* 0x0000000817087208 */ /* 0x000fe40004000000 */
[----:B------:R-:W-:-:S07]  /*1410*/  SEL R17, R24, R17, !P0 ;  /* 0x0000001118117207 */ /* 0x000fce0004000000 */
.L_x_7:
[----:B------:R-:W-:Y:S05]  /*1420*/  BSYNC.RECONVERGENT B0 ;  /* 0x0000000000007941 */ /* 0x000fea0003800200 */
.L_x_6:
[----:B------:R-:W0:Y:S01]  /*1430*/  S2UR UR6, SR_CgaCtaId ;  /* 0x00000000000679c3 */ /* 0x000e220000008800 */
[----:B------:R-:W1:Y:S01]  /*1440*/  S2R R2, SR_TID.X ;  /* 0x0000000000027919 */ /* 0x000e620000002100 */
[----:B------:R-:W-:Y:S01]  /*1450*/  UMOV UR5, 0x400 ;  /* 0x0000040000057882 */ /* 0x000fe20000000000 */
[----:B------:R-:W-:Y:S02]  /*1460*/  UISETP.GE.U32.AND UP0, UPT, UR4, 0x2, UPT ;  /* 0x000000020400788c */ /* 0x000fe4000bf06070 */
[----:B------:R-:W-:-:S04]  /*1470*/  UIADD3 UR5, UPT, UPT, UR5, 0x40, URZ ;  /* 0x0000004005057890 */ /* 0x000fc8000fffe0ff */
[----:B0-----:R-:W-:-:S04]  /*1480*/  ULEA UR5, UR6, UR5, 0x18 ;  /* 0x0000000506057291 */ /* 0x001fc8000f8ec0ff */
[----:B------:R-:W-:Y:S02]  /*1490*/  ULEA UR10, UR4, UR5, 0x2 ;  /* 0x00000005040a7291 */ /* 0x000fe4000f8e10ff */
[----:B-1----:R-:W-:-:S04]  /*14a0*/  LEA R11, R2, UR5, 0x2 ;  /* 0x00000005020b7c11 */ /* 0x002fc8000f8e10ff */
[----:B------:R-:W-:Y:S01]  /*14b0*/  LEA R21, R2, UR10, 0x2 ;  /* 0x0000000a02157c11 */ /* 0x000fe2000f8e10ff */
[----:B------:R0:W-:Y:S04]  /*14c0*/  STS [R11], R8 ;  /* 0x000000080b007388 */ /* 0x0001e80000000800 */
[----:B------:R0:W-:Y:S01]  /*14d0*/  STS [R21], R17 ;  /* 0x0000001115007388 */ /* 0x0001e20000000800 */
[----:B------:R-:W-:Y:S06]  /*14e0*/  BAR.SYNC.DEFER_BLOCKING 0x0 ;  /* 0x0000000000007b1d */ /* 0x000fec0000010000 */
[----:B------:R-:W-:Y:S05]  /*14f0*/  BRA.U !UP0, `(.L_x_16) ;  /* 0x0000000108487547 */ /* 0x000fea000b800000 */
[----:B0-----:R-:W-:-:S07]  /*1500*/  IMAD.U32 R8, RZ, RZ, UR4 ;  /* 0x00000004ff087e24 */ /* 0x001fce000f8e00ff */
.L_x_19:
[----:B------:R-:W-:Y:S01]  /*1510*/  MOV R20, R8 ;  /* 0x0000000800147202 */ /* 0x000fe20000000f00 */
[----:B------:R-:W-:Y:S01]  /*1520*/  BSSY.RECONVERGENT B0, `(.L_x_17) ;  /* 0x000000c000007945 */ /* 0x000fe20003800200 */
[----:B------:R-:W-:-:S04]  /*1530*/  SHF.R.U32.HI R8, RZ, 0x1, R8 ;  /* 0x00000001ff087819 */ /* 0x000fc80000011608 */
[----:B------:R-:W-:-:S13]  /*1540*/  ISETP.GE.U32.AND P0, PT, R2, R8, PT ;  /* 0x000000080200720c */ /* 0x000fda0003f06070 */
[----:B0-----:R-:W-:Y:S05]  /*1550*/  @P0 BRA `(.L_x_18) ;  /* 0x0000000000200947 */ /* 0x001fea0003800000 */
[----:B------:R-:W-:Y:S01]  /*1560*/  IMAD R17, R8, 0x4, R11 ;  /* 0x0000000408117824 */ /* 0x000fe200078e020b */
[----:B------:R-:W-:Y:S05]  /*1570*/  LDS R10, [R11] ;  /* 0x000000000b0a7984 */ /* 0x000fea0000000800 */
[----:B------:R-:W0:Y:S02]  /*1580*/  LDS R17, [R17] ;  /* 0x0000000011117984 */ /* 0x000e240000000800 */
[----:B0-----:R-:W-:-:S13]  /*1590*/  FSETP.GT.AND P0, PT, R10, R17, PT ;  /* 0x000000110a00720b */ /* 0x001fda0003f04000 */
[----:B------:R-:W-:Y:S01]  /*15a0*/  @P0 IMAD R10, R8, 0x4, R21 ;  /* 0x00000004080a0824 */ /* 0x000fe200078e0215 */
[----:B------:R-:W-:Y:S05]  /*15b0*/  @P0 STS [R11], R17 ;  /* 0x000000110b000388 */ /* 0x000fea0000000800 */
[----:B------:R-:W0:Y:S04]  /*15c0*/  @P0 LDS R10, [R10] ;  /* 0x000000000a0a0984 */ /* 0x000e280000000800 */
[----:B0-----:R0:W-:Y:S02]  /*15d0*/  @P0 STS [R21], R10 ;  /* 0x0000000a15000388 */ /* 0x0011e40000000800 */
.L_x_18:
[----:B------:R-:W-:Y:S05]  /*15e0*/  BSYNC.RECONVERGENT B0 ;  /* 0x0000000000007941 */ /* 0x000fea0003800200 */
.L_x_17:
[----:B------:R-:W-:Y:S01]  /*15f0*/  BAR.SYNC.DEFER_BLOCKING 0x0 ;  /* 0x0000000000007b1d */ /* 0x000fe20000010000 */
[----:B------:R-:W-:-:S13]  /*1600*/  ISETP.GT.U32.AND P0, PT, R20, 0x3, PT ;  /* 0x000000031400780c */ /* 0x000fda0003f04070 */
[----:B------:R-:W-:Y:S05]  /*1610*/  @P0 BRA `(.L_x_19) ;  /* 0xfffffffc00bc0947 */ /* 0x000fea000383ffff */
.L_x_16:
[----:B0-----:R-:W0:Y:S01]  /*1620*/  @!P1 LDS R8, [UR10] ;  /* 0x0000000aff089984 */ /* 0x001e220008000800 */
[----:B------:R-:W-:Y:S01]  /*1630*/  @!P1 MOV R10, 0x400 ;  /* 0x00000400000a9802 */ /* 0x000fe20000000f00 */
[----:B------:R-:W-:Y:S01]  /*1640*/  BSSY.RECONVERGENT B0, `(.L_x_20) ;  /* 0x0000015000007945 */ /* 0x000fe20003800200 */
[----:B------:R-:W1:Y:S02]  /*1650*/  @!P1 S2R R11, SR_CgaCtaId ;  /* 0x00000000000b9919 */ /* 0x000e640000008800 */
[----:B-1----:R-:W-:Y:S02]  /*1660*/  @!P1 LEA R11, R11, R10, 0x18 ;  /* 0x0000000a0b0b9211 */ /* 0x002fe400078ec0ff */
[----:B0-----:R-:W-:Y:S02]  /*1670*/  @!P1 ISETP.GT.AND P0, PT, R8, -0x1, PT ;  /* 0xffffffff0800980c */ /* 0x001fe40003f04270 */
[----:B------:R-:W-:-:S04]  /*1680*/  @!P1 IADD3 R8, PT, PT, R9, R8, RZ ;  /* 0x0000000809089210 */ /* 0x000fc80007ffe0ff */
[----:B------:R-:W-:-:S05]  /*1690*/  @!P1 SEL R8, R8, 0xffffffff, P0 ;  /* 0xffffffff08089807 */ /* 0x000fca0000000000 */
[----:B------:R0:W-:Y:S01]  /*16a0*/  @!P1 STS [R11+0x30], R8 ;  /* 0x000030080b009388 */ /* 0x0001e20000000800 */
[----:B------:R-:W-:Y:S06]  /*16b0*/  BAR.SYNC.DEFER_BLOCKING 0x0 ;  /* 0x0000000000007b1d */ /* 0x000fec0000010000 */
[----:B------:R-:W-:Y:S05]  /*16c0*/  @P1 BRA `(.L_x_21) ;  /* 0x0000000000301947 */ /* 0x000fea0003800000 */
[----:B------:R-:W1:Y:S01]  /*16d0*/  S2UR UR6, SR_CgaCtaId ;  /* 0x00000000000679c3 */ /* 0x000e620000008800 */
[----:B------:R-:W-:Y:S02]  /*16e0*/  UMOV UR5, 0x400 ;  /* 0x0000040000057882 */ /* 0x000fe40000000000 */
[----:B-1----:R-:W-:-:S09]  /*16f0*/  ULEA UR5, UR6, UR5, 0x18 ;  /* 0x0000000506057291 */ /* 0x002fd2000f8ec0ff */
[----:B0-----:R-:W0:Y:S02]  /*1700*/  LDS R11, [UR5+0x30] ;  /* 0x00003005ff0b7984 */ /* 0x001e240008000800 */
[----:B0-----:R-:W-:-:S13]  /*1710*/  ISETP.NE.AND P0, PT, R11, -0x1, PT ;  /* 0xffffffff0b00780c */ /* 0x001fda0003f05270 */
[----:B------:R-:W-:Y:S01]  /*1720*/  @!P0 STS.U8 [UR5], RZ ;  /* 0x000000ffff008988 */ /* 0x000fe20008000005 */
[----:B------:R-:W-:Y:S05]  /*1730*/  @!P0 BRA `(.L_x_21) ;  /* 0x0000000000148947 */ /* 0x000fea0003800000 */
[----:B------:R-:W0:Y:S02]  /*1740*/  LDC.64 R8, c[0x0][0x380] ;  /* 0x0000e000ff087b82 */ /* 0x000e240000000a00 */
[----:B0-----:R-:W-:-:S05]  /*1750*/  IMAD.WIDE R8, R11, 0xc, R8 ;  /* 0x0000000c0b087825 */ /* 0x001fca00078e0208 */
[----:B------:R-:W2:Y:S04]  /*1760*/  LDG.E R10, desc[UR8][R8.64] ;  /* 0x00000008080a7981 */ /* 0x000ea8000c1e1900 */
[----:B------:R-:W2:Y:S04]  /*1770*/  LDG.E R11, desc[UR8][R8.64+0x4] ;  /* 0x00000408080b7981 */ /* 0x000ea8000c1e1900 */
[----:B--2---:R1:W-:Y:S02]  /*1780*/  STS.64 [UR5+0x20], R10 ;  /* 0x0000200aff007988 */ /* 0x0043e40008000a05 */
.L_x_21:
[----:B------:R-:W-:Y:S05]  /*1790*/  BSYNC.RECONVERGENT B0 ;  /* 0x0000000000007941 */ /* 0x000fea0003800200 */
.L_x_20:
[----:B------:R-:W2:Y:S08]  /*17a0*/  S2UR UR6, SR_CgaCtaId ;  /* 0x00000000000679c3 */ /* 0x000eb00000008800 */
[----:B------:R-:W-:Y:S06]  /*17b0*/  BAR.SYNC.DEFER_BLOCKING 0x0 ;  /* 0x0000000000007b1d */ /* 0x000fec0000010000 */
[----:B------:R-:W-:-:S02]  /*17c0*/  UMOV UR5, 0x400 ;  /* 0x0000040000057882 */ /* 0x000fc40000000000 */
[----:B--2---:R-:W-:-:S06]  /*17d0*/  ULEA UR5, UR6, UR5, 0x18 ;  /* 0x0000000506057291 */ /* 0x004fcc000f8ec0ff */
[----:B------:R-:W-:-:S05]  /*17e0*/  IMAD.U32 R21, RZ, RZ, UR5 ;  /* 0x00000005ff157e24 */ /* 0x000fca000f8e00ff */
[----:B0-----:R-:W0:Y:S02]  /*17f0*/  LDS.U8 R8, [R21] ;  /* 0x0000000015087984 */ /* 0x001e240000000000 */
[----:B0-----:R-:W-:-:S13]  /*1800*/  ISETP.NE.AND P0, PT, R8, RZ, PT ;  /* 0x000000ff0800720c */ /* 0x001fda0003f05270 */
[----:B------:R-:W-:Y:S05]  /*1810*/  @P0 BRA `(.L_x_22) ;  /* 0x0000000000200947 */ /* 0x000fea0003800000 */
[----:B------:R-:W-:Y:S01]  /*1820*/  IMAD.MOV.U32 R2, RZ, RZ, R16 ;  /* 0x000000ffff027224 */ /* 0x000fe200078e0010 */
[----:B------:R-:W-:Y:S04]  /*1830*/  STG.E.64 desc[UR8][R18.64], R12 ;  /* 0x0000000c12007986 */ /* 0x000fe8000c101b08 */
[----:B------:R-:W-:Y:S04]  /*1840*/  STG.E.64 desc[UR8][R18.64+0x10], R4 ;  /* 0x0000100412007986 */ /* 0x000fe8000c101b08 */
[----:B------:R-:W-:Y:S04]  /*1850*/  STG.E.64 desc[UR8][R18.64+0x18], R6 ;  /* 0x0000180612007986 */ /* 0x000fe8000c101b08 */
[----:B------:R-:W-:Y:S04]  /*1860*/  STG.E.64 desc[UR8][R18.64+0x28], R14 ;  /* 0x0000280e12007986 */ /* 0x000fe8000c101b08 */
[----:B------:R-:W-:Y:S04]  /*1870*/  STG.E desc[UR8][R18.64+0x20], R0 ;  /* 0x0000200012007986 */ /* 0x000fe8000c101908 */
[----:B------:R-:W-:Y:S01]  /*1880*/  STG.E.64 desc[UR8][R18.64+0x8], R2 ;  /* 0x0000080212007986 */ /* 0x000fe2000c101b08 */
[----:B------:R-:W-:Y:S05]  /*1890*/  EXIT ;  /* 0x000000000000794d */ /* 0x000fea0003800000 */
.L_x_22:
[----:B------:R-:W-:Y:S04]  /*18a0*/  BSSY.RECONVERGENT B2, `(.L_x_23) ;  /* 0x0000030000027945 */ /* 0x000fe80003800200 */
[----:B------:R-:W-:Y:S05]  /*18b0*/  @P1 BRA `(.L_x_24) ;  /* 0x0000000000b81947 */ /* 0x000fea0003800000 */
[----:B------:R-:W-:Y:S04]  /*18c0*/  LDS.64 R22, [R21+0x18] ;  /* 0x0000180015167984 */ /* 0x000fe80000000a00 */
[----:B-1----:R-:W0:Y:S02]  /*18d0*/  LDS.64 R10, [R21+0x20] ;  /* 0x00002000150a7984 */ /* 0x002e240000000a00 */
[----:B0-----:R-:W-:Y:S01]  /*18e0*/  FADD R20, R23, -R11 ;  /* 0x8000000b17147221 */ /* 0x001fe20000000000 */
[----:B------:R-:W-:-:S03]  /*18f0*/  FADD R9, R22, -R10 ;  /* 0x8000000a16097221 */ /* 0x000fc60000000000 */
[----:B------:R-:W-:-:S04]  /*1900*/  FMUL R8, R20, R20 ;  /* 0x0000001414087220 */ /* 0x000fc80000400000 */
[----:B------:R-:W-:-:S05]  /*1910*/  FFMA R8, R9, R9, R8 ;  /* 0x0000000909087223 */ /* 0x000fca0000000008 */
[----:B------:R-:W-:-:S04]  /*1920*/  FSETP.NEU.AND P0, PT, R8, RZ, PT ;  /* 0x000000ff0800720b */ /* 0x000fc80003f0d000 */
[----:B------:R-:W-:-:S13]  /*1930*/  FSETP.LE.OR P0, PT, R8, 0.010000000707805156708, !P0 ;  /* 0x3c23d70b0800780b */ /* 0x000fda0004703400 */
[----:B------:R-:W-:Y:S05]  /*1940*/  @P0 BRA `(.L_x_25) ;  /* 0x0000000000700947 */ /* 0x000fea0003800000 */
[----:B------:R-:W-:Y:S01]  /*1950*/  IADD3 R21, PT, PT, R8, -0xd000000, RZ ;  /* 0xf300000008157810 */ /* 0x000fe20007ffe0ff */
[----:B------:R0:W1:Y:S03]  /*1960*/  MUFU.RSQ R17, R8 ;  /* 0x0000000800117308 */ /* 0x0000660000001400 */
[----:B------:R-:W-:-:S13]  /*1970*/  ISETP.GT.U32.AND P0, PT, R21, 0x727fffff, PT ;  /* 0x727fffff1500780c */ /* 0x000fda0003f04070 */
[----:B0-----:R-:W-:Y:S05]  /*1980*/  @!P0 BRA `(.L_x_26) ;  /* 0x00000000000c8947 */ /* 0x001fea0003800000 */
[----:B------:R-:W-:-:S07]  /*1990*/  MOV R22, 0x19b0 ;  /* 0x000019b000167802 */ /* 0x000fce0000000f00 */
[----:B-1----:R-:W-:Y:S05]  /*19a0*/  CALL.REL.NOINC `($__internal_0_$__cuda_sm20_sqrt_rn_f32_slowpath) ;  /* 0x0000001c00f07944 */ /* 0x002fea0003c00000 */
[----:B------:R-:W-:Y:S05]  /*19b0*/  BRA `(.L_x_27) ;  /* 0x0000000000107947 */ /* 0x000fea0003800000 */
.L_x_26:
[----:B-1----:R-:W-:Y:S01]  /*19c0*/  FMUL.FTZ R21, R8, R17 ;  /* 0x0000001108157220 */ /* 0x002fe20000410000 */
[----:B------:R-:W-:-:S03]  /*19d0*/  FMUL.FTZ R17, R17, 0.5 ;  /* 0x3f00000011117820 */ /* 0x000fc60000410000 */
[----:B------:R-:W-:-:S04]  /*19e0*/  FFMA R8, -R21, R21, R8 ;  /* 0x0000001515087223 */ /* 0x000fc80000000108 */
[----:B------:R-:W-:-:S07]  /*19f0*/  FFMA R17, R8, R17, R21 ;  /* 0x0000001108117223 */ /* 0x000fce0000000015 */
.L_x_27:
[----:B------:R-:W0:Y:S01]  /*1a00*/  MUFU.RCP R8, R17 ;  /* 0x0000001100087308 */ /* 0x000e220000001000 */
[----:B------:R-:W-:Y:S01]  /*1a10*/  UMOV UR5, 0x3dcccccd ;  /* 0x3dcccccd00057882 */ /* 0x000fe20000000000 */
[----:B------:R-:W-:Y:S01]  /*1a20*/  BSSY.RECONVERGENT B1, `(.L_x_28) ;  /* 0x000000c000017945 */ /* 0x000fe20003800200 */
[----:B------:R-:W-:-:S05]  /*1a30*/  IMAD.U32 R24, RZ, RZ, UR5 ;  /* 0x00000005ff187e24 */ /* 0x000fca000f8e00ff */
[----:B------:R-:W1:Y:S01]  /*1a40*/  FCHK P0, R24, R17 ;  /* 0x0000001118007302 */ /* 0x000e620000000000 */
[----:B0-----:R-:W-:-:S04]  /*1a50*/  FFMA R21, R8, -R17, 1 ;  /* 0x3f80000008157423 */ /* 0x001fc80000000811 */
[----:B------:R-:W-:-:S04]  /*1a60*/  FFMA R8, R8, R21, R8 ;  /* 0x0000001508087223 */ /* 0x000fc80000000008 */
[----:B------:R-:W-:-:S04]  /*1a70*/  FFMA R21, R8, 0.10000000149011611938, RZ ;  /* 0x3dcccccd08157823 */ /* 0x000fc800000000ff */
[----:B------:R-:W-:-:S04]  /*1a80*/  FFMA R22, R21, -R17, 0.10000000149011611938 ;  /* 0x3dcccccd15167423 */ /* 0x000fc80000000811 */
[----:B------:R-:W-:Y:S01]  /*1a90*/  FFMA R8, R8, R22, R21 ;  /* 0x0000001608087223 */ /* 0x000fe20000000015 */
[----:B-1----:R-:W-:Y:S06]  /*1aa0*/  @!P0 BRA `(.L_x_29) ;  /* 0x00000000000c8947 */ /* 0x002fec0003800000 */
[----:B------:R-:W-:Y:S01]  /*1ab0*/  IMAD.MOV.U32 R8, RZ, RZ, R17 ;  /* 0x000000ffff087224 */ /* 0x000fe200078e0011 */
[----:B------:R-:W-:-:S07]  /*1ac0*/  MOV R22, 0x1ae0 ;  /* 0x00001ae000167802 */ /* 0x000fce0000000f00 */
[----:B------:R-:W-:Y:S05]  /*1ad0*/  CALL.REL.NOINC `($__internal_1_$__cuda_sm3x_div_rn_noftz_f32_slowpath) ;  /* 0x0000001c00fc7944 */ /* 0x000fea0003c00000 */
.L_x_29:
[----:B------:R-:W-:Y:S05]  /*1ae0*/  BSYNC.RECONVERGENT B1 ;  /* 0x0000000000017941 */ /* 0x000fea0003800200 */
.L_x_28:
[-C--:B------:R-:W-:Y:S01]  /*1af0*/  FFMA R22, R9, R8.reuse, R10 ;  /* 0x0000000809167223 */ /* 0x080fe2000000000a */
[----:B------:R-:W-:-:S07]  /*1b00*/  FFMA R23, R20, R8, R11 ;  /* 0x0000000814177223 */ /* 0x000fce000000000b */
.L_x_25:
[----:B------:R-:W0:Y:S01]  /*1b10*/  S2UR UR6, SR_CgaCtaId ;  /* 0x00000000000679c3 */ /* 0x000e220000008800 */
[----:B------:R-:W-:Y:S01]  /*1b20*/  UMOV UR5, 0x400 ;  /* 0x0000040000057882 */ /* 0x000fe20000000000 */
[----:B------:R-:W-:Y:S02]  /*1b30*/  FMNMX R22, RZ, R22, !PT ;  /* 0x00000016ff167209 */ /* 0x000fe40007800000 */
[----:B------:R-:W-:Y:S02]  /*1b40*/  FMNMX R23, RZ, R23, !PT ;  /* 0x00000017ff177209 */ /* 0x000fe40007800000 */
[----:B------:R-:W-:Y:S02]  /*1b50*/  FMNMX R22, R22, 100, PT ;  /* 0x42c8000016167809 */ /* 0x000fe40003800000 */
[----:B------:R-:W-:Y:S01]  /*1b60*/  FMNMX R23, R23, 100, PT ;  /* 0x42c8000017177809 */ /* 0x000fe20003800000 */
[----:B0-----:R-:W-:-:S06]  /*1b70*/  ULEA UR5, UR6, UR5, 0x18 ;  /* 0x0000000506057291 */ /* 0x001fcc000f8ec0ff */
[----:B------:R-:W-:-:S05]  /*1b80*/  MOV R21, UR5 ;  /* 0x0000000500157c02 */ /* 0x000fca0008000f00 */
[----:B------:R0:W-:Y:S02]  /*1b90*/  STS.64 [R21+0x28], R22 ;  /* 0x0000281615007388 */ /* 0x0001e40000000a00 */
.L_x_24:
[----:B------:R-:W-:Y:S05]  /*1ba0*/  BSYNC.RECONVERGENT B2 ;  /* 0x0000000000027941 */ /* 0x000fea0003800200 */
.L_x_23:
[----:B------:R-:W-:Y:S06]  /*1bb0*/  BAR.SYNC.DEFER_BLOCKING 0x0 ;  /* 0x0000000000007b1d */ /* 0x000fec0000010000 */
[----:B------:R-:W2:Y:S01]  /*1bc0*/  LDCU UR11, c[0x0][0x3a0] ;  /* 0x00007400ff0b77ac */ /* 0x000ea20008000800 */
[----:B------:R-:W-:Y:S01]  /*1bd0*/  BSSY.RECONVERGENT B0, `(.L_x_30) ;  /* 0x0000045000007945 */ /* 0x000fe20003800200 */
[----:B------:R-:W3:Y:S03]  /*1be0*/  LDCU UR12, c[0x0][0x3a0] ;  /* 0x00007400ff0c77ac */ /* 0x000ee60008000800 */
[----:B------:R-:W-:Y:S05]  /*1bf0*/  @P1 BRA `(.L_x_31) ;  /* 0x0000000400081947 */ /* 0x000fea0003800000 */
[----:B------:R-:W0:Y:S01]  /*1c00*/  LDCU UR5, c[0x0][0x3a0] ;  /* 0x00007400ff0577ac */ /* 0x000e220008000800 */
[----:B-1----:R1:W4:Y:S01]  /*1c10*/  LDS.128 R8, [R21+0x20] ;  /* 0x0000200015087984 */ /* 0x0023220000000c00 */
[----:B------:R-:W-:Y:S01]  /*1c20*/  BSSY.RECONVERGENT B1, `(.L_x_32) ;  /* 0x0000039000017945 */ /* 0x000fe20003800200 */
[----:B0-----:R-:W-:-:S05]  /*1c30*/  IMAD.U32 R22, RZ, RZ, UR5 ;  /* 0x00000005ff167e24 */ /* 0x001fca000f8e00ff */
[----:B------:R-:W-:-:S13]  /*1c40*/  ISETP.GE.AND P0, PT, R22, 0x1, PT ;  /* 0x000000011600780c */ /* 0x000fda0003f06270 */
[----:B-1----:R-:W-:Y:S05]  /*1c50*/  @!P0 BRA `(.L_x_33) ;  /* 0x00000000005c8947 */ /* 0x002fea0003800000 */
[----:B------:R-:W0:Y:S01]  /*1c60*/  LDC.64 R20, c[0x0][0x398] ;  /* 0x0000e600ff147b82 */ /* 0x000e220000000a00 */
[----:B------:R-:W-:-:S07]  /*1c70*/  IMAD.MOV.U32 R17, RZ, RZ, RZ ;  /* 0x000000ffff117224 */ /* 0x000fce00078e00ff */
.L_x_37:
[----:B0-----:R-:W-:-:S05]  /*1c80*/  IMAD.WIDE.U32 R22, R17, 0x10, R20 ;  /* 0x0000001011167825 */ /* 0x001fca00078e0014 */
[----:B------:R-:W4:Y:S01]  /*1c90*/  LDG.E R25, desc[UR8][R22.64] ;  /* 0x0000000816197981 */ /* 0x000f22000c1e1900 */
[----:B------:R-:W-:Y:S01]  /*1ca0*/  BSSY.RELIABLE B2, `(.L_x_34) ;  /* 0x000000e000027945 */ /* 0x000fe20003800100 */
[----:B----4-:R-:W-:-:S13]  /*1cb0*/  FSETP.GE.AND P0, PT, R10, R25, PT ;  /* 0x000000190a00720b */ /* 0x010fda0003f06000 */
[----:B------:R-:W-:Y:S05]  /*1cc0*/  @!P0 BRA `(.L_x_35) ;  /* 0x00000000002c8947 */ /* 0x000fea0003800000 */
[----:B------:R-:W4:Y:S02]  /*1cd0*/  LDG.E R25, desc[UR8][R22.64+0x8] ;  /* 0x0000080816197981 */ /* 0x000f24000c1e1900 */
[----:B----4-:R-:W-:-:S13]  /*1ce0*/  FSETP.GTU.AND P0, PT, R10, R25, PT ;  /* 0x000000190a00720b */ /* 0x010fda0003f0c000 */
[----:B------:R-:W-:Y:S05]  /*1cf0*/  @P0 BRA `(.L_x_35) ;  /* 0x0000000000200947 */ /* 0x000fea0003800000 */
[----:B------:R-:W4:Y:S02]  /*1d00*/  LDG.E R24, desc[UR8][R22.64+0x4] ;  /* 0x0000040816187981 */ /* 0x000f24000c1e1900 */
[----:B----4-:R-:W-:-:S13]  /*1d10*/  FSETP.GE.AND P0, PT, R11, R24, PT ;  /* 0x000000180b00720b */ /* 0x010fda0003f06000 */
[----:B------:R-:W-:Y:S05]  /*1d20*/  @!P0 BRA `(.L_x_35) ;  /* 0x0000000000148947 */ /* 0x000fea0003800000 */
[----:B------:R-:W4:Y:S01]  /*1d30*/  LDG.E R22, desc[UR8][R22.64+0xc] ;  /* 0x00000c0816167981 */ /* 0x000f22000c1e1900 */
[----:B------:R-:W-:Y:S02]  /*1d40*/  PLOP3.LUT P0, PT, PT, PT, PT, 0x8, 0x80 ;  /* 0x000000000080781c */ /* 0x000fe40003f0e170 */
[----:B----4-:R-:W-:-:S13]  /*1d50*/  FSETP.GTU.AND P2, PT, R11, R22, PT ;  /* 0x000000160b00720b */ /* 0x010fda0003f4c000 */
[----:B------:R-:W-:Y:S05]  /*1d60*/  @!P2 BREAK.RELIABLE B2 ;  /* 0x000000000002a942 */ /* 0x000fea0003800100 */
[----:B------:R-:W-:Y:S05]  /*1d70*/  @!P2 BRA `(.L_x_36) ;  /* 0x00000000008ca947 */ /* 0x000fea0003800000 */
.L_x_35:
[----:B--23--:R-:W-:Y:S05]  /*1d80*/  BSYNC.RELIABLE B2 ;  /* 0x0000000000027941 */ /* 0x00cfea0003800100 */
.L_x_34:
[----:B------:R-:W-:Y:S01]  /*1d90*/  IMAD.U32 R22, RZ, RZ, UR12 ;  /* 0x0000000cff167e24 */ /* 0x000fe2000f8e00ff */
[----:B------:R-:W-:-:S04]  /*1da0*/  IADD3 R17, PT, PT, R17, 0x1, RZ ;  /* 0x0000000111117810 */ /* 0x000fc80007ffe0ff */
[----:B------:R-:W-:-:S13]  /*1db0*/  ISETP.NE.AND P0, PT, R17, R22, PT ;  /* 0x000000161100720c */ /* 0x000fda0003f05270 */
[----:B------:R-:W-:Y:S05]  /*1dc0*/  @P0 BRA `(.L_x_37) ;  /* 0xfffffffc00ac0947 */ /* 0x000fea000383ffff */
.L_x_33:
[----:B------:R-:W-:Y:S02]  /*1dd0*/  ISETP.GE.AND P2, PT, R22, 0x1, PT ;  /* 0x000000011600780c */ /* 0x000fe40003f46270 */
[----:B------:R-:W-:-:S11]  /*1de0*/  PLOP3.LUT P0, PT, PT, PT, PT, 0x80, 0x8 ;  /* 0x000000000008781c */ /* 0x000fd60003f0f070 */
[----:B------:R-:W-:Y:S05]  /*1df0*/  @!P2 BRA `(.L_x_36) ;  /* 0x00000000006ca947 */ /* 0x000fea0003800000 */
[----:B------:R-:W0:Y:S01]  /*1e00*/  LDC.64 R20, c[0x0][0x398] ;  /* 0x0000e600ff147b82 */ /* 0x000e220000000a00 */
[----:B----4-:R-:W-:Y:S01]  /*1e10*/  FADD R8, R8, R10 ;  /* 0x0000000a08087221 */ /* 0x010fe20000000000 */
[----:B------:R-:W-:Y:S01]  /*1e20*/  FADD R9, R9, R11 ;  /* 0x0000000b09097221 */ /* 0x000fe20000000000 */
[----:B------:R-:W-:Y:S02]  /*1e30*/  IMAD.MOV.U32 R11, RZ, RZ, RZ ;  /* 0x000000ffff0b7224 */ /* 0x000fe400078e00ff */
[----:B------:R-:W-:Y:S01]  /*1e40*/  FMUL R17, R8, 0.5 ;  /* 0x3f00000008117820 */ /* 0x000fe20000400000 */
[----:B------:R-:W-:-:S07]  /*1e50*/  FMUL R23, R9, 0.5 ;  /* 0x3f00000009177820 */ /* 0x000fce0000400000 */
.L_x_40:
        /* <DEDUP_REMOVED lines=16> */
.L_x_39:
[----:B--23--:R-:W-:Y:S05]  /*1f60*/  BSYNC.RELIABLE B2 ;  /* 0x0000000000027941 */ /* 0x00cfea0003800100 */
.L_x_38:
[----:B------:R-:W-:-:S04]  /*1f70*/  IADD3 R11, PT, PT, R11, 0x1, RZ ;  /* 0x000000010b0b7810 */ /* 0x000fc80007ffe0ff */
[----:B------:R-:W-:-:S13]  /*1f80*/  ISETP.NE.AND P0, PT, R11, UR11, PT ;  /* 0x0000000b0b007c0c */ /* 0x000fda000bf05270 */
[----:B------:R-:W-:Y:S05]  /*1f90*/  @P0 BRA `(.L_x_40) ;  /* 0xfffffffc00b00947 */ /* 0x000fea000383ffff */
[----:B------:R-:W-:-:S13]  /*1fa0*/  PLOP3.LUT P0, PT, PT, PT, PT, 0x80, 0x8 ;  /* 0x000000000008781c */ /* 0x000fda0003f0f070 */
.L_x_36:
[----:B--23--:R-:W-:Y:S05]  /*1fb0*/  BSYNC.RECONVERGENT B1 ;  /* 0x0000000000017941 */ /* 0x00cfea0003800200 */
.L_x_32:
[----:B------:R-:W0:Y:S01]  /*1fc0*/  S2UR UR6, SR_CgaCtaId ;  /* 0x00000000000679c3 */ /* 0x000e220000008800 */
[----:B------:R-:W-:Y:S01]  /*1fd0*/  UMOV UR5, 0x400 ;  /* 0x0000040000057882 */ /* 0x000fe20000000000 */
[----:B----4-:R-:W-:Y:S01]  /*1fe0*/  SEL R8, RZ, 0x1, !P0 ;  /* 0x00000001ff087807 */ /* 0x010fe20004000000 */
[----:B0-----:R-:W-:-:S06]  /*1ff0*/  ULEA UR5, UR6, UR5, 0x18 ;  /* 0x0000000506057291 */ /* 0x001fcc000f8ec0ff */
[----:B------:R-:W-:-:S05]  /*2000*/  IMAD.U32 R21, RZ, RZ, UR5 ;  /* 0x00000005ff157e24 */ /* 0x000fca000f8e00ff */
[----:B------:R4:W-:Y:S02]  /*2010*/  STS.U8 [R21], R8 ;  /* 0x0000000815007388 */ /* 0x0009e40000000000 */
.L_x_31:
[----:B--23--:R-:W-:Y:S05]  /*2020*/  BSYNC.RECONVERGENT B0 ;  /* 0x0000000000007941 */ /* 0x00cfea0003800200 */
.L_x_30:
[----:B------:R-:W-:Y:S05]  /*2030*/  WARPSYNC.ALL ;  /* 0x0000000000007948 */ /* 0x000fea0003800000 */
[----:B------:R-:W-:Y:S01]  /*2040*/  BAR.SYNC.DEFER_BLOCKING 0x0 ;  /* 0x0000000000007b1d */ /* 0x000fe20000010000 */
[----:B------:R-:W-:-:S05]  /*2050*/  IMAD.MOV.U32 R17, RZ, RZ, R3 ;  /* 0x000000ffff117224 */ /* 0x000fca00078e0003 */
[----:B----4-:R-:W2:Y:S02]  /*2060*/  LDS.U8 R8, [R21] ;  /* 0x0000000015087984 */ /* 0x010ea40000000000 */
[----:B--2---:R-:W-:-:S13]  /*2070*/  ISETP.NE.AND P0, PT, R8, RZ, PT ;  /* 0x000000ff0800720c */ /* 0x004fda0003f05270 */
[----:B------:R2:W-:Y:S04]  /*2080*/  @!P0 STG.E.64 desc[UR8][R18.64+0x8], R16 ;  /* 0x0000081012008986 */ /* 0x0005e8000c101b08 */
[----:B------:R2:W-:Y:S04]  /*2090*/  @!P0 STG.E.64 desc[UR8][R18.64], R12 ;  /* 0x0000000c12008986 */ /* 0x0005e8000c101b08 */
[----:B------:R2:W-:Y:S04]  /*20a0*/  @!P0 STG.E.64 desc[UR8][R18.64+0x10], R4 ;  /* 0x0000100412008986 */ /* 0x0005e8000c101b08 */
[----:B------:R2:W-:Y:S04]  /*20b0*/  @!P0 STG.E.64 desc[UR8][R18.64+0x18], R6 ;  /* 0x0000180612008986 */ /* 0x0005e8000c101b08 */
[----:B------:R2:W-:Y:S04]  /*20c0*/  @!P0 STG.E desc[UR8][R18.64+0x20], R0 ;  /* 0x0000200012008986 */ /* 0x0005e8000c101908 */
[----:B------:R2:W-:Y:S01]  /*20d0*/  @!P0 STG.E.64 desc[UR8][R18.64+0x28], R14 ;  /* 0x0000280e12008986 */ /* 0x0005e2000c101b08 */
[----:B------:R-:W-:Y:S05]  /*20e0*/  @!P0 EXIT ;  /* 0x000000000000894d */ /* 0x000fea0003800000 */
[----:B------:R-:W-:Y:S04]  /*20f0*/  BSSY.RECONVERGENT B0, `(.L_x_41) ;  /* 0x0000019000007945 */ /* 0x000fe80003800200 */
[----:B------:R-:W-:Y:S05]  /*2100*/  @P1 BRA `(.L_x_42) ;  /* 0x00000000005c1947 */ /* 0x000fea0003800000 */
[----:B-1----:R-:W1:Y:S01]  /*2110*/  LDS R10, [R21+0x4] ;  /* 0x00000400150a7984 */ /* 0x002e620000000800 */
[----:B------:R-:W3:Y:S01]  /*2120*/  LDC.64 R8, c[0x0][0x388] ;  /* 0x0000e200ff087b82 */ /* 0x000ee20000000a00 */
[----:B--2---:R-:W-:Y:S01]  /*2130*/  HFMA2 R17, -RZ, RZ, 0, 5.9604644775390625e-08 ;  /* 0x00000001ff117431 */ /* 0x004fe200000001ff */
[----:B-1----:R-:W-:-:S13]  /*2140*/  ISETP.NE.AND P0, PT, R10, RZ, PT ;  /* 0x000000ff0a00720c */ /* 0x002fda0003f05270 */
[----:B---3--:R-:W1:Y:S08]  /*2150*/  @P0 LDC R8, c[0x0][0x390] ;  /* 0x0000e400ff080b82 */ /* 0x008e700000000800 */
[----:B------:R-:W1:Y:S02]  /*2160*/  @P0 LDC R9, c[0x0][0x394] ;  /* 0x0000e500ff090b82 */ /* 0x000e640000000800 */
[----:B-1----:R-:W2:Y:S02]  /*2170*/  ATOMG.E.ADD.STRONG.GPU PT, R17, desc[UR8][R8.64], R17 ;  /* 0x80000011081179a8 */ /* 0x002ea400081ef108 */
[----:B--2---:R-:W-:-:S13]  /*2180*/  ISETP.GE.AND P0, PT, R17, 0x4c4b40, PT ;  /* 0x004c4b401100780c */ /* 0x004fda0003f06270 */
[----:B------:R-:W-:Y:S05]  /*2190*/  @!P0 BRA `(.L_x_43) ;  /* 0x0000000000108947 */ /* 0x000fea0003800000 */
[----:B------:R-:W-:-:S05]  /*21a0*/  IMAD.MOV.U32 R11, RZ, RZ, -0x1 ;  /* 0xffffffffff0b7424 */ /* 0x000fca00078e00ff */
[----:B------:R3:W-:Y:S04]  /*21b0*/  REDG.E.ADD.STRONG.GPU desc[UR8][R8.64], R11 ;  /* 0x0000000b0800798e */ /* 0x0007e8000c12e108 */
[----:B------:R3:W-:Y:S01]  /*21c0*/  STS.U8 [R21], RZ ;  /* 0x000000ff15007388 */ /* 0x0007e20000000000 */
[----:B------:R-:W-:Y:S05]  /*21d0*/  BRA `(.L_x_42) ;  /* 0x0000000000287947 */ /* 0x000fea0003800000 */
.L_x_43:
[----:B------:R-:W1:Y:S01]  /*21e0*/  LDS R20, [R21+0x8] ;  /* 0x0000080015147984 */ /* 0x000e620000000800 */
[----:B------:R-:W2:Y:S03]  /*21f0*/  LDC.64 R10, c[0x0][0x380] ;  /* 0x0000e000ff0a7b82 */ /* 0x000ea60000000a00 */
[----:B------:R-:W3:Y:S04]  /*2200*/  LDS.64 R8, [R21+0x28] ;  /* 0x0000280015087984 */ /* 0x000ee80000000a00 */
[----:B0-----:R-:W0:Y:S01]  /*2210*/  LDS R23, [R21+0x30] ;  /* 0x0000300015177984 */ /* 0x001e220000000800 */
[----:B-1----:R-:W-:-:S04]  /*2220*/  IMAD.IADD R20, R17, 0x1, R20 ;  /* 0x0000000111147824 */ /* 0x002fc800078e0214 */
[----:B--2---:R-:W-:Y:S01]  /*2230*/  IMAD.WIDE R10, R20, 0xc, R10 ;  /* 0x0000000c140a7825 */ /* 0x004fe200078e020a */
[----:B------:R4:W-:Y:S04]  /*2240*/  STS [R21+0x34], R20 ;  /* 0x0000341415007388 */ /* 0x0009e80000000800 */
[----:B---3--:R4:W-:Y:S04]  /*2250*/  STG.E desc[UR8][R10.64], R8 ;  /* 0x000000080a007986 */ /* 0x0089e8000c101908 */
[----:B------:R4:W-:Y:S04]  /*2260*/  STG.E desc[UR8][R10.64+0x4], R9 ;  /* 0x000004090a007986 */ /* 0x0009e8000c101908 */
[----:B0-----:R4:W-:Y:S02]  /*2270*/  STG.E desc[UR8][R10.64+0x8], R23 ;  /* 0x000008170a007986 */ /* 0x0019e4000c101908 */
.L_x_42:
[----:B------:R-:W-:Y:S05]  /*2280*/  BSYNC.RECONVERGENT B0 ;  /* 0x0000000000007941 */ /* 0x000fea0003800200 */
.L_x_41:
[----:B------:R-:W-:Y:S01]  /*2290*/  BAR.SYNC.DEFER_BLOCKING 0x0 ;  /* 0x0000000000007b1d */ /* 0x000fe20000010000 */
[----:B--2---:R-:W-:-:S05]  /*22a0*/  MOV R17, R3 ;  /* 0x0000000300117202 */ /* 0x004fca0000000f00 */
[----:B---34-:R-:W2:Y:S02]  /*22b0*/  LDS.U8 R8, [R21] ;  /* 0x0000000015087984 */ /* 0x018ea40000000000 */
        /* <DEDUP_REMOVED lines=8> */
[----:B--2---:R-:W2:Y:S01]  /*2340*/  I2F.U32.RP R17, UR4 ;  /* 0x0000000400117d06 */ /* 0x004ea20008209000 */
[----:B------:R-:W3:Y:S01]  /*2350*/  LDS R9, [R21+0x14] ;  /* 0x0000140015097984 */ /* 0x000ee20000000800 */
[----:B-1----:R-:W-:Y:S02]  /*2360*/  HFMA2 R10, -RZ, RZ, 0, 0 ;  /* 0x00000000ff0a7431 */ /* 0x002fe400000001ff */
[----:B0-----:R-:W-:Y:S01]  /*2370*/  IMAD R23, RZ, RZ, -UR4 ;  /* 0x80000004ff177e24 */ /* 0x001fe2000f8e02ff */
[----:B------:R-:W-:Y:S01]  /*2380*/  ISETP.NE.U32.AND P2, PT, RZ, UR4, PT ;  /* 0x00000004ff007c0c */ /* 0x000fe2000bf45070 */
[----:B------:R-:W-:Y:S02]  /*2390*/  BSSY.RECONVERGENT B0, `(.L_x_44) ;  /* 0x00000d3000007945 */ /* 0x000fe40003800200 */
[----:B--2---:R-:W0:Y:S02]  /*23a0*/  MUFU.RCP R17, R17 ;  /* 0x0000001100117308 */ /* 0x004e240000001000 */
[----:B0-----:R-:W-:-:S06]  /*23b0*/  VIADD R20, R17, 0xffffffe ;  /* 0x0ffffffe11147836 */ /* 0x001fcc0000000000 */
[----:B------:R-:W0:Y:S01]  /*23c0*/  F2I.FTZ.U32.TRUNC.NTZ R11, R20 ;  /* 0x00000014000b7305 */ /* 0x000e22000021f000 */
[----:B---3--:R-:W-:Y:S02]  /*23d0*/  VIADD R8, R9, UR7 ;  /* 0x0000000709087c36 */ /* 0x008fe40008000000 */
[----:B0-----:R-:W-:-:S04]  /*23e0*/  IMAD R23, R23, R11, RZ ;  /* 0x0000000b17177224 */ /* 0x001fc800078e02ff */
[----:B------:R-:W-:-:S06]  /*23f0*/  IMAD.HI.U32 R23, R11, R23, R10 ;  /* 0x000000170b177227 */ /* 0x000fcc00078e000a */
[----:B------:R-:W-:-:S04]  /*2400*/  IMAD.HI.U32 R10, R23, R8, RZ ;  /* 0x00000008170a7227 */ /* 0x000fc800078e00ff */
[----:B------:R-:W-:-:S04]  /*2410*/  IMAD.MOV R11, RZ, RZ, -R10 ;  /* 0x000000ffff0b7224 */ /* 0x000fc800078e0a0a */
[----:B------:R-:W-:-:S05]  /*2420*/  IMAD R8, R11, UR4, R8 ;  /* 0x000000040b087c24 */ /* 0x000fca000f8e0208 */
[----:B------:R-:W-:-:S13]  /*2430*/  ISETP.GE.U32.AND P0, PT, R8, UR4, PT ;  /* 0x0000000408007c0c */ /* 0x000fda000bf06070 */
[----:B------:R-:W-:Y:S01]  /*2440*/  @P0 IADD3 R8, PT, PT, R8, -UR4, RZ ;  /* 0x8000000408080c10 */ /* 0x000fe2000fffe0ff */
[----:B------:R-:W-:-:S03]  /*2450*/  @P0 VIADD R10, R10, 0x1 ;  /* 0x000000010a0a0836 */ /* 0x000fc60000000000 */
[----:B------:R-:W-:Y:S02]  /*2460*/  ISETP.GE.U32.AND P1, PT, R8, UR4, PT ;  /* 0x0000000408007c0c */ /* 0x000fe4000bf26070 */
[----:B------:R0:W1:Y:S11]  /*2470*/  LDS R8, [R21+0xc] ;  /* 0x00000c0015087984 */ /* 0x0000760000000800 */
[----:B------:R-:W-:Y:S01]  /*2480*/  @P1 VIADD R10, R10, 0x1 ;  /* 0x000000010a0a1836 */ /* 0x000fe20000000000 */
[----:B------:R-:W-:-:S05]  /*2490*/  @!P2 LOP3.LUT R10, RZ, UR4, RZ, 0x33, !PT ;  /* 0x00000004ff0aac12 */ /* 0x000fca000f8e33ff */
[----:B------:R-:W-:-:S05]  /*24a0*/  IMAD R11, R10, R2, RZ ;  /* 0x000000020a0b7224 */ /* 0x000fca00078e02ff */
[C---:B------:R-:W-:Y:S01]  /*24b0*/  VIADDMNMX R22, R11.reuse, R10, R9, PT ;  /* 0x0000000a0b167246 */ /* 0x040fe20003800109 */
[----:B------:R-:W-:Y:S01]  /*24c0*/  IMAD.MOV.U32 R10, RZ, RZ, 0x7f800000 ;  /* 0x7f800000ff0a7424 */ /* 0x000fe200078e00ff */
[----:B------:R-:W-:Y:S02]  /*24d0*/  MOV R9, 0xffffffff ;  /* 0xffffffff00097802 */ /* 0x000fe40000000f00 */
[----:B------:R-:W-:-:S13]  /*24e0*/  ISETP.GE.AND P0, PT, R11, R22, PT ;  /* 0x000000160b00720c */ /* 0x000fda0003f06270 */
[----:B0-----:R-:W-:Y:S05]  /*24f0*/  @P0 BRA `(.L_x_45) ;  /* 0x0000000800f00947 */ /* 0x001fea0003800000 */
[----:B------:R-:W0:Y:S01]  /*2500*/  LDS.64 R20, [R21+0x28] ;  /* 0x0000280015147984 */ /* 0x000e220000000a00 */
[----:B------:R-:W-:Y:S01]  /*2510*/  IMAD.IADD R9, R11, 0x1, -R22 ;  /* 0x000000010b097824 */ /* 0x000fe200078e0a16 */
[----:B------:R-:W-:Y:S01]  /*2520*/  BSSY.RECONVERGENT B1, `(.L_x_46) ;  /* 0x000005e000017945 */ /* 0x000fe20003800200 */
[----:B------:R-:W-:Y:S01]  /*2530*/  MOV R10, 0x7f800000 ;  /* 0x7f800000000a7802 */ /* 0x000fe20000000f00 */
[----:B------:R-:W-:Y:S02]  /*2540*/  IMAD.IADD R17, R22, 0x1, -R11 ;  /* 0x0000000116117824 */ /* 0x000fe400078e0a0b */
[----:B------:R-:W-:Y:S01]  /*2550*/  ISETP.GT.U32.AND P0, PT, R9, -0x8, PT ;  /* 0xfffffff80900780c */ /* 0x000fe20003f04070 */
[----:B------:R-:W-:-:S12]  /*2560*/  IMAD.MOV.U32 R9, RZ, RZ, -0x1 ;  /* 0xffffffffff097424 */ /* 0x000fd800078e00ff */
[----:B------:R-:W-:Y:S05]  /*2570*/  @P0 BRA `(.L_x_47) ;  /* 0x0000000400600947 */ /* 0x000fea0003800000 */
[----:B------:R-:W-:Y:S01]  /*2580*/  LOP3.LUT R25, R17, 0xfffffff8, RZ, 0xc0, !PT ;  /* 0xfffffff811197812 */ /* 0x000fe200078ec0ff */
[----:B------:R-:W-:Y:S01]  /*2590*/  BSSY.RECONVERGENT B2, `(.L_x_48) ;  /* 0x0000055000027945 */ /* 0x000fe20003800200 */
[----:B------:R-:W-:Y:S01]  /*25a0*/  IADD3 R24, PT, PT, R11, 0x3, RZ ;  /* 0x000000030b187810 */ /* 0x000fe20007ffe0ff */
[----:B-1----:R-:W-:Y:S01]  /*25b0*/  IMAD.IADD R11, R8, 0x1, R11 ;  /* 0x00000001080b7824 */ /* 0x002fe200078e020b */
[----:B------:R-:W-:Y:S01]  /*25c0*/  MOV R10, 0x7f800000 ;  /* 0x7f800000000a7802 */ /* 0x000fe20000000f00 */
[----:B------:R-:W-:Y:S01]  /*25d0*/  IMAD.MOV.U32 R9, RZ, RZ, -0x1 ;  /* 0xffffffffff097424 */ /* 0x000fe200078e00ff */
[----:B------:R-:W-:-:S07]  /*25e0*/  IADD3 R25, PT, PT, -R25, RZ, RZ ;  /* 0x000000ff19197210 */ /* 0x000fce0007ffe1ff */
.L_x_49:
[----:B------:R-:W1:Y:S02]  /*25f0*/  LDC.64 R22, c[0x0][0x380] ;  /* 0x0000e000ff167b82 */ /* 0x000e640000000a00 */
[----:B-1----:R-:W-:-:S05]  /*2600*/  IMAD.WIDE R22, R11, 0xc, R22 ;  /* 0x0000000c0b167825 */ /* 0x002fca00078e0216 */
[----:B------:R-:W0:Y:S04]  /*2610*/  LDG.E R26, desc[UR8][R22.64+0x4] ;  /* 0x00000408161a7981 */ /* 0x000e28000c1e1900 */
[----:B------:R-:W2:Y:S01]  /*2620*/  LDG.E R27, desc[UR8][R22.64] ;  /* 0x00000008161b7981 */ /* 0x000ea2000c1e1900 */
[----:B0-----:R-:W-:-:S04]  /*2630*/  FADD R26, R26, -R21 ;  /* 0x800000151a1a7221 */ /* 0x001fc80000000000 */
[----:B------:R-:W-:Y:S01]  /*2640*/  FMUL R26, R26, R26 ;  /* 0x0000001a1a1a7220 */ /* 0x000fe20000400000 */
[----:B--2---:R-:W-:-:S04]  /*2650*/  FADD R27, -R20, R27 ;  /* 0x0000001b141b7221 */ /* 0x004fc80000000100 */
[----:B------:R-:W-:Y:S02]  /*2660*/  FFMA R29, R27, R27, R26 ;  /* 0x0000001b1b1d7223 */ /* 0x000fe4000000001a */
[----:B------:R-:W2:Y:S04]  /*2670*/  LDG.E R26, desc[UR8][R22.64+0x10] ;  /* 0x00001008161a7981 */ /* 0x000ea8000c1e1900 */
[----:B------:R-:W3:Y:S01]  /*2680*/  LDG.E R27, desc[UR8][R22.64+0xc] ;  /* 0x00000c08161b7981 */ /* 0x000ee2000c1e1900 */
[----:B------:R-:W-:-:S04]  /*2690*/  FSETP.GEU.AND P3, PT, R29, R10, PT ;  /* 0x0000000a1d00720b */ /* 0x000fc80003f6e000 */
[----:B------:R-:W-:Y:S01]  /*26a0*/  FSEL R10, R29, R10, !P3 ;  /* 0x0000000a1d0a7208 */ /* 0x000fe20005800000 */
[----:B--2---:R-:W-:-:S04]  /*26b0*/  FADD R26, R26, -R21 ;  /* 0x800000151a1a7221 */ /* 0x004fc80000000000 */
[----:B------:R-:W-:Y:S01]  /*26c0*/  FMUL R26, R26, R26 ;  /* 0x0000001a1a1a7220 */ /* 0x000fe20000400000 */
[----:B---3--:R-:W-:-:S04]  /*26d0*/  FADD R27, -R20, R27 ;  /* 0x0000001b141b7221 */ /* 0x008fc80000000100 */
        /* <DEDUP_REMOVED lines=37> */
[----:B--2---:R-:W-:Y:S01]  /*2930*/  FADD R26, R26, -R21 ;  /* 0x800000151a1a7221 */ /* 0x004fe20000000000 */
[----:B---3--:R-:W-:-:S03]  /*2940*/  FADD R27, -R20, R27 ;  /* 0x0000001b141b7221 */ /* 0x008fc60000000100 */
[----:B------:R-:W-:-:S04]  /*2950*/  FMUL R26, R26, R26 ;  /* 0x0000001a1a1a7220 */ /* 0x000fc80000400000 */
[----:B------:R-:W-:Y:S02]  /*2960*/  FFMA R27, R27, R27, R26 ;  /* 0x0000001b1b1b7223 */ /* 0x000fe4000000001a */
[----:B------:R-:W2:Y:S03]  /*2970*/  LDG.E R26, desc[UR8][R22.64+0x58] ;  /* 0x00005808161a7981 */ /* 0x000ea6000c1e1900 */
[----:B------:R-:W-:-:S04]  /*2980*/  FSETP.GEU.AND P0, PT, R27, R10, PT ;  /* 0x0000000a1b00720b */ /* 0x000fc80003f0e000 */
[----:B------:R-:W-:Y:S02]  /*2990*/  FSEL R10, R27, R10, !P0 ;  /* 0x0000000a1b0a7208 */ /* 0x000fe40004000000 */
[----:B------:R-:W3:Y:S01]  /*29a0*/  LDG.E R27, desc[UR8][R22.64+0x54] ;  /* 0x00005408161b7981 */ /* 0x000ee2000c1e1900 */
[C---:B------:R-:W-:Y:S01]  /*29b0*/  @!P3 VIADD R9, R24.reuse, 0xfffffffd ;  /* 0xfffffffd1809b836 */ /* 0x040fe20000000000 */
[C---:B------:R-:W-:Y:S01]  /*29c0*/  @!P4 IADD3 R9, PT, PT, R24.reuse, -0x2, RZ ;  /* 0xfffffffe1809c810 */ /* 0x040fe20007ffe0ff */
[----:B------:R-:W-:Y:S01]  /*29d0*/  @!P5 VIADD R9, R24, 0xffffffff ;  /* 0xffffffff1809d836 */ /* 0x000fe20000000000 */
[----:B------:R-:W-:-:S04]  /*29e0*/  IADD3 R25, PT, PT, R25, 0x8, RZ ;  /* 0x0000000819197810 */ /* 0x000fc80007ffe0ff */
[C---:B------:R-:W-:Y:S02]  /*29f0*/  SEL R9, R24.reuse, R9, !P6 ;  /* 0x0000000918097207 */ /* 0x040fe40007000000 */
[C---:B------:R-:W-:Y:S01]  /*2a00*/  @!P2 IADD3 R9, PT, PT, R24.reuse, 0x1, RZ ;  /* 0x000000011809a810 */ /* 0x040fe20007ffe0ff */
[C---:B------:R-:W-:Y:S02]  /*2a10*/  @!P1 VIADD R9, R24.reuse, 0x2 ;  /* 0x0000000218099836 */ /* 0x040fe40000000000 */
[----:B------:R-:W-:Y:S01]  /*2a20*/  @!P0 VIADD R9, R24, 0x3 ;  /* 0x0000000318098836 */ /* 0x000fe20000000000 */
[----:B------:R-:W-:Y:S01]  /*2a30*/  ISETP.NE.AND P0, PT, R25, RZ, PT ;  /* 0x000000ff1900720c */ /* 0x000fe20003f05270 */
[----:B------:R-:W-:Y:S02]  /*2a40*/  VIADD R11, R11, 0x8 ;  /* 0x000000080b0b7836 */ /* 0x000fe40000000000 */
[----:B--2---:R-:W-:-:S04]  /*2a50*/  FADD R26, R26, -R21 ;  /* 0x800000151a1a7221 */ /* 0x004fc80000000000 */
[----:B------:R-:W-:Y:S01]  /*2a60*/  FMUL R26, R26, R26 ;  /* 0x0000001a1a1a7220 */ /* 0x000fe20000400000 */
[----:B---3--:R-:W-:-:S04]  /*2a70*/  FADD R27, -R20, R27 ;  /* 0x0000001b141b7221 */ /* 0x008fc80000000100 */
[----:B------:R-:W-:-:S05]  /*2a80*/  FFMA R27, R27, R27, R26 ;  /* 0x0000001b1b1b7223 */ /* 0x000fca000000001a */
[----:B------:R-:W-:-:S04]  /*2a90*/  FSETP.GEU.AND P3, PT, R27, R10, PT ;  /* 0x0000000a1b00720b */ /* 0x000fc80003f6e000 */
[----:B------:R-:W-:-:S09]  /*2aa0*/  FSEL R10, R27, R10, !P3 ;  /* 0x0000000a1b0a7208 */ /* 0x000fd20005800000 */
[C---:B------:R-:W-:Y:S02]  /*2ab0*/  @!P3 IADD3 R9, PT, PT, R24.reuse, 0x4, RZ ;  /* 0x000000041809b810 */ /* 0x040fe40007ffe0ff */
[----:B------:R-:W-:Y:S01]  /*2ac0*/  IADD3 R24, PT, PT, R24, 0x8, RZ ;  /* 0x0000000818187810 */ /* 0x000fe20007ffe0ff */
[----:B------:R-:W-:Y:S06]  /*2ad0*/  @P0 BRA `(.L_x_49) ;  /* 0xfffffff800c40947 */ /* 0x000fec000383ffff */
[----:B------:R-:W-:Y:S05]  /*2ae0*/  BSYNC.RECONVERGENT B2 ;  /* 0x0000000000027941 */ /* 0x000fea0003800200 */
.L_x_48:
[----:B------:R-:W-:-:S07]  /*2af0*/  VIADD R11, R24, 0xfffffffd ;  /* 0xfffffffd180b7836 */ /* 0x000fce0000000000 */
.L_x_47:
[----:B------:R-:W-:Y:S05]  /*2b00*/  BSYNC.RECONVERGENT B1 ;  /* 0x0000000000017941 */ /* 0x000fea0003800200 */
.L_x_46:
[----:B------:R-:W-:-:S04]  /*2b10*/  LOP3.LUT R22, R17, 0x7, RZ, 0xc0, !PT ;  /* 0x0000000711167812 */ /* 0x000fc800078ec0ff */
[----:B------:R-:W-:-:S13]  /*2b20*/  ISETP.NE.AND P0, PT, R22, RZ, PT ;  /* 0x000000ff1600720c */ /* 0x000fda0003f05270 */
[----:B------:R-:W-:Y:S05]  /*2b30*/  @!P0 BRA `(.L_x_45) ;  /* 0x0000000400608947 */ /* 0x000fea0003800000 */
[----:B------:R-:W-:Y:S01]  /*2b40*/  ISETP.GE.U32.AND P0, PT, R22, 0x4, PT ;  /* 0x000000041600780c */ /* 0x000fe20003f06070 */
[----:B------:R-:W-:Y:S01]  /*2b50*/  BSSY.RECONVERGENT B1, `(.L_x_50) ;  /* 0x000002c000017945 */ /* 0x000fe20003800200 */
[----:B------:R-:W-:-:S04]  /*2b60*/  LOP3.LUT R26, R17, 0x3, RZ, 0xc0, !PT ;  /* 0x00000003111a7812 */ /* 0x000fc800078ec0ff */
[----:B------:R-:W-:-:S07]  /*2b70*/  ISETP.NE.AND P4, PT, R26, RZ, PT ;  /* 0x000000ff1a00720c */ /* 0x000fce0003f85270 */
[----:B------:R-:W-:Y:S06]  /*2b80*/  @!P0 BRA `(.L_x_51) ;  /* 0x0000000000a08947 */ /* 0x000fec0003800000 */
[----:B------:R-:W2:Y:S01]  /*2b90*/  LDC.64 R22, c[0x0][0x380] ;  /* 0x0000e000ff167b82 */ /* 0x000ea20000000a00 */
[----:B-1----:R-:W-:-:S05]  /*2ba0*/  IADD3 R25, PT, PT, R8, R11, RZ ;  /* 0x0000000b08197210 */ /* 0x002fca0007ffe0ff */
[----:B--2---:R-:W-:-:S05]  /*2bb0*/  IMAD.WIDE R22, R25, 0xc, R22 ;  /* 0x0000000c19167825 */ /* 0x004fca00078e0216 */
[----:B------:R-:W0:Y:S04]  /*2bc0*/  LDG.E R24, desc[UR8][R22.64+0x4] ;  /* 0x0000040816187981 */ /* 0x000e28000c1e1900 */
[----:B------:R-:W2:Y:S04]  /*2bd0*/  LDG.E R25, desc[UR8][R22.64] ;  /* 0x0000000816197981 */ /* 0x000ea8000c1e1900 */
[----:B------:R-:W3:Y:S04]  /*2be0*/  LDG.E R28, desc[UR8][R22.64+0x10] ;  /* 0x00001008161c7981 */ /* 0x000ee8000c1e1900 */
[----:B------:R-:W4:Y:S01]  /*2bf0*/  LDG.E R27, desc[UR8][R22.64+0xc] ;  /* 0x00000c08161b7981 */ /* 0x000f22000c1e1900 */
[----:B0-----:R-:W-:Y:S01]  /*2c00*/  FADD R24, R24, -R21 ;  /* 0x8000001518187221 */ /* 0x001fe20000000000 */
[----:B--2---:R-:W-:-:S03]  /*2c10*/  FADD R25, -R20, R25 ;  /* 0x0000001914197221 */ /* 0x004fc60000000100 */
[----:B------:R-:W-:-:S04]  /*2c20*/  FMUL R24, R24, R24 ;  /* 0x0000001818187220 */ /* 0x000fc80000400000 */
[----:B------:R-:W-:-:S05]  /*2c30*/  FFMA R25, R25, R25, R24 ;  /* 0x0000001919197223 */ /* 0x000fca0000000018 */
[----:B------:R-:W-:-:S04]  /*2c40*/  FSETP.GEU.AND P0, PT, R25, R10, PT ;  /* 0x0000000a1900720b */ /* 0x000fc80003f0e000 */
[----:B------:R-:W-:Y:S02]  /*2c50*/  FSEL R24, R25, R10, !P0 ;  /* 0x0000000a19187208 */ /* 0x000fe40004000000 */
[----:B------:R-:W2:Y:S04]  /*2c60*/  LDG.E R10, desc[UR8][R22.64+0x1c] ;  /* 0x00001c08160a7981 */ /* 0x000ea8000c1e1900 */
[----:B------:R-:W5:Y:S01]  /*2c70*/  LDG.E R25, desc[UR8][R22.64+0x18] ;  /* 0x0000180816197981 */ /* 0x000f62000c1e1900 */
[----:B---3--:R-:W-:Y:S01]  /*2c80*/  FADD R28, R28, -R21 ;  /* 0x800000151c1c7221 */ /* 0x008fe20000000000 */
[----:B----4-:R-:W-:-:S03]  /*2c90*/  FADD R27, -R20, R27 ;  /* 0x0000001b141b7221 */ /* 0x010fc60000000100 */
[----:B------:R-:W-:-:S04]  /*2ca0*/  FMUL R28, R28, R28 ;  /* 0x0000001c1c1c7220 */ /* 0x000fc80000400000 */
[----:B------:R-:W-:-:S05]  /*2cb0*/  FFMA R27, R27, R27, R28 ;  /* 0x0000001b1b1b7223 */ /* 0x000fca000000001c */
[----:B------:R-:W-:-:S04]  /*2cc0*/  FSETP.GEU.AND P1, PT, R27, R24, PT ;  /* 0x000000181b00720b */ /* 0x000fc80003f2e000 */
[----:B------:R-:W-:Y:S02]  /*2cd0*/  FSEL R24, R27, R24, !P1 ;  /* 0x000000181b187208 */ /* 0x000fe40004800000 */
[----:B------:R-:W3:Y:S01]  /*2ce0*/  LDG.E R27, desc[UR8][R22.64+0x24] ;  /* 0x00002408161b7981 */ /* 0x000ee2000c1e1900 */
[----:B--2---:R-:W-:-:S04]  /*2cf0*/  FADD R10, R10, -R21 ;  /* 0x800000150a0a7221 */ /* 0x004fc80000000000 */
[----:B------:R-:W-:Y:S01]  /*2d00*/  FMUL R10, R10, R10 ;  /* 0x0000000a0a0a7220 */ /* 0x000fe20000400000 */
[----:B-----5:R-:W-:-:S04]  /*2d10*/  FADD R25, -R20, R25 ;  /* 0x0000001914197221 */ /* 0x020fc80000000100 */
[----:B------:R-:W-:Y:S02]  /*2d20*/  FFMA R25, R25, R25, R10 ;  /* 0x0000001919197223 */ /* 0x000fe4000000000a */
[----:B------:R-:W2:Y:S03]  /*2d30*/  LDG.E R10, desc[UR8][R22.64+0x28] ;  /* 0x00002808160a7981 */ /* 0x000ea6000c1e1900 */
[----:B------:R-:W-:Y:S01]  /*2d40*/  FSETP.GEU.AND P2, PT, R25, R24, PT ;  /* 0x000000181900720b */ /* 0x000fe20003f4e000 */
[----:B---3--:R-:W-:Y:S01]  /*2d50*/  FADD R27, -R20, R27 ;  /* 0x0000001b141b7221 */ /* 0x008fe20000000100 */
[C---:B------:R-:W-:Y:S01]  /*2d60*/  SEL R9, R11.reuse, R9, !P0 ;  /* 0x000000090b097207 */ /* 0x040fe20004000000 */
[----:B------:R-:W-:-:S10]  /*2d70*/  @!P1 VIADD R9, R11, 0x1 ;  /* 0x000000010b099836 */ /* 0x000fd40000000000 */
[----:B------:R-:W-:Y:S01]  /*2d80*/  @!P2 IADD3 R9, PT, PT, R11, 0x2, RZ ;  /* 0x000000020b09a810 */ /* 0x000fe20007ffe0ff */
[----:B--2---:R-:W-:-:S04]  /*2d90*/  FADD R10, R10, -R21 ;  /* 0x800000150a0a7221 */ /* 0x004fc80000000000 */
[----:B------:R-:W-:-:S04]  /*2da0*/  FMUL R10, R10, R10 ;  /* 0x0000000a0a0a7220 */ /* 0x000fc80000400000 */
[----:B------:R-:W-:Y:S01]  /*2db0*/  FFMA R27, R27, R27, R10 ;  /* 0x0000001b1b1b7223 */ /* 0x000fe2000000000a */
[----:B------:R-:W-:-:S04]  /*2dc0*/  FSEL R10, R25, R24, !P2 ;  /* 0x00000018190a7208 */ /* 0x000fc80005000000 */
[----:B------:R-:W-:-:S04]  /*2dd0*/  FSETP.GEU.AND P3, PT, R27, R10, PT ;  /* 0x0000000a1b00720b */ /* 0x000fc80003f6e000 */
[----:B------:R-:W-:-:S09]  /*2de0*/  FSEL R10, R27, R10, !P3 ;  /* 0x0000000a1b0a7208 */ /* 0x000fd20005800000 */
[C---:B------:R-:W-:Y:S01]  /*2df0*/  @!P3 VIADD R9, R11.reuse, 0x3 ;  /* 0x000000030b09b836 */ /* 0x040fe20000000000 */
[----:B------:R-:W-:-:S07]  /*2e00*/  IADD3 R11, PT, PT, R11, 0x4, RZ ;  /* 0x000000040b0b7810 */ /* 0x000fce0007ffe0ff */
.L_x_51:
[----:B------:R-:W-:Y:S05]  /*2e10*/  BSYNC.RECONVERGENT B1 ;  /* 0x0000000000017941 */ /* 0x000fea0003800200 */
.L_x_50:
[----:B------:R-:W-:Y:S05]  /*2e20*/  @!P4 BRA `(.L_x_45) ;  /* 0x0000000000a4c947 */ /* 0x000fea0003800000 */
[----:B------:R-:W-:Y:S01]  /*2e30*/  ISETP.NE.AND P0, PT, R26, 0x1, PT ;  /* 0x000000011a00780c */ /* 0x000fe20003f05270 */
[----:B------:R-:W-:Y:S01]  /*2e40*/  BSSY.RECONVERGENT B1, `(.L_x_52) ;  /* 0x000001a000017945 */ /* 0x000fe20003800200 */
[----:B------:R-:W-:-:S04]  /*2e50*/  LOP3.LUT R17, R17, 0x1, RZ, 0xc0, !PT ;  /* 0x0000000111117812 */ /* 0x000fc800078ec0ff */
[----:B------:R-:W-:-:S07]  /*2e60*/  ISETP.NE.U32.AND P1, PT, R17, 0x1, PT ;  /* 0x000000011100780c */ /* 0x000fce0003f25070 */
[----:B------:R-:W-:Y:S06]  /*2e70*/  @!P0 BRA `(.L_x_53) ;  /* 0x0000000000588947 */ /* 0x000fec0003800000 */
[----:B------:R-:W2:Y:S01]  /*2e80*/  LDC.64 R22, c[0x0][0x380] ;  /* 0x0000e000ff167b82 */ /* 0x000ea20000000a00 */
[----:B-1----:R-:W-:-:S04]  /*2e90*/  IMAD.IADD R17, R8, 0x1, R11 ;  /* 0x0000000108117824 */ /* 0x002fc800078e020b */
[----:B--2---:R-:W-:-:S05]  /*2ea0*/  IMAD.WIDE R22, R17, 0xc, R22 ;  /* 0x0000000c11167825 */ /* 0x004fca00078e0216 */
[----:B------:R-:W0:Y:S04]  /*2eb0*/  LDG.E R24, desc[UR8][R22.64+0x4] ;  /* 0x0000040816187981 */ /* 0x000e28000c1e1900 */
[----:B------:R-:W2:Y:S04]  /*2ec0*/  LDG.E R17, desc[UR8][R22.64] ;  /* 0x0000000816117981 */ /* 0x000ea8000c1e1900 */
[----:B------:R-:W3:Y:S04]  /*2ed0*/  LDG.E R26, desc[UR8][R22.64+0x10] ;  /* 0x00001008161a7981 */ /* 0x000ee8000c1e1900 */
[----:B------:R-:W4:Y:S01]  /*2ee0*/  LDG.E R25, desc[UR8][R22.64+0xc] ;  /* 0x00000c0816197981 */ /* 0x000f22000c1e1900 */
[----:B0-----:R-:W-:Y:S01]  /*2ef0*/  FADD R24, R24, -R21 ;  /* 0x8000001518187221 */ /* 0x001fe20000000000 */
[----:B--2---:R-:W-:-:S03]  /*2f00*/  FADD R17, -R20, R17 ;  /* 0x0000001114117221 */ /* 0x004fc60000000100 */
[----:B------:R-:W-:Y:S01]  /*2f10*/  FMUL R24, R24, R24 ;  /* 0x0000001818187220 */ /* 0x000fe20000400000 */
[----:B---3--:R-:W-:-:S03]  /*2f20*/  FADD R26, R26, -R21 ;  /* 0x800000151a1a7221 */ /* 0x008fc60000000000 */
[----:B------:R-:W-:Y:S01]  /*2f30*/  FFMA R17, R17, R17, R24 ;  /* 0x0000001111117223 */ /* 0x000fe20000000018 */
[----:B----4-:R-:W-:Y:S01]  /*2f40*/  FADD R25, -R20, R25 ;  /* 0x0000001914197221 */ /* 0x010fe20000000100 */
[----:B------:R-:W-:-:S03]  /*2f50*/  FMUL R26, R26, R26 ;  /* 0x0000001a1a1a7220 */ /* 0x000fc60000400000 */
[----:B------:R-:W-:Y:S01]  /*2f60*/  FSETP.GEU.AND P0, PT, R17, R10, PT ;  /* 0x0000000a1100720b */ /* 0x000fe20003f0e000 */
[----:B------:R-:W-:-:S03]  /*2f70*/  FFMA R25, R25, R25, R26 ;  /* 0x0000001919197223 */ /* 0x000fc6000000001a */
[----:B------:R-:W-:Y:S02]  /*2f80*/  FSEL R10, R17, R10, !P0 ;  /* 0x0000000a110a7208 */ /* 0x000fe40004000000 */
[----:B------:R-:W-:Y:S02]  /*2f90*/  SEL R9, R11, R9, !P0 ;  /* 0x000000090b097207 */ /* 0x000fe40004000000 */
[----:B------:R-:W-:-:S04]  /*2fa0*/  FSETP.GEU.AND P2, PT, R25, R10, PT ;  /* 0x0000000a1900720b */ /* 0x000fc80003f4e000 */
[----:B------:R-:W-:-:S09]  /*2fb0*/  FSEL R10, R25, R10, !P2 ;  /* 0x0000000a190a7208 */ /* 0x000fd20005000000 */
[C---:B------:R-:W-:Y:S01]  /*2fc0*/  @!P2 IADD3 R9, PT, PT, R11.reuse, 0x1, RZ ;  /* 0x000000010b09a810 */ /* 0x040fe20007ffe0ff */
[----:B------:R-:W-:-:S07]  /*2fd0*/  VIADD R11, R11, 0x2 ;  /* 0x000000020b0b7836 */ /* 0x000fce0000000000 */
.L_x_53:
[----:B------:R-:W-:Y:S05]  /*2fe0*/  BSYNC.RECONVERGENT B1 ;  /* 0x0000000000017941 */ /* 0x000fea0003800200 */
.L_x_52:
[----:B------:R-:W-:Y:S05]  /*2ff0*/  @P1 BRA `(.L_x_45) ;  /* 0x0000000000301947 */ /* 0x000fea0003800000 */
[----:B------:R-:W2:Y:S01]  /*3000*/  LDC.64 R22, c[0x0][0x380] ;  /* 0x0000e000ff167b82 */ /* 0x000ea20000000a00 */
[----:B-1----:R-:W-:-:S05]  /*3010*/  IADD3 R17, PT, PT, R8, R11, RZ ;  /* 0x0000000b08117210 */ /* 0x002fca0007ffe0ff */
[----:B--2---:R-:W-:-:S05]  /*3020*/  IMAD.WIDE R22, R17, 0xc, R22 ;  /* 0x0000000c11167825 */ /* 0x004fca00078e0216 */
[----:B------:R-:W0:Y:S04]  /*3030*/  LDG.E R24, desc[UR8][R22.64+0x4] ;  /* 0x0000040816187981 */ /* 0x000e28000c1e1900 */
[----:B------:R-:W2:Y:S01]  /*3040*/  LDG.E R17, desc[UR8][R22.64] ;  /* 0x0000000816117981 */ /* 0x000ea2000c1e1900 */
[----:B0-----:R-:W-:Y:S01]  /*3050*/  FADD R24, R24, -R21 ;  /* 0x8000001518187221 */ /* 0x001fe20000000000 */
[----:B--2---:R-:W-:-:S03]  /*3060*/  FADD R17, -R20, R17 ;  /* 0x0000001114117221 */ /* 0x004fc60000000100 */
[----:B------:R-:W-:-:S04]  /*3070*/  FMUL R24, R24, R24 ;  /* 0x0000001818187220 */ /* 0x000fc80000400000 */
[----:B------:R-:W-:-:S05]  /*3080*/  FFMA R17, R17, R17, R24 ;  /* 0x0000001111117223 */ /* 0x000fca0000000018 */
[----:B------:R-:W-:-:S04]  /*3090*/  FSETP.GEU.AND P0, PT, R17, R10, PT ;  /* 0x0000000a1100720b */ /* 0x000fc80003f0e000 */
[----:B------:R-:W-:Y:S02]  /*30a0*/  FSEL R10, R17, R10, !P0 ;  /* 0x0000000a110a7208 */ /* 0x000fe40004000000 */
[----:B------:R-:W-:-:S07]  /*30b0*/  SEL R9, R11, R9, !P0 ;  /* 0x000000090b097207 */ /* 0x000fce0004000000 */
.L_x_45:
[----:B------:R-:W-:Y:S05]  /*30c0*/  BSYNC.RECONVERGENT B0 ;  /* 0x0000000000007941 */ /* 0x000fea0003800200 */
.L_x_44:
[----:B------:R-:W2:Y:S01]  /*30d0*/  S2UR UR6, SR_CgaCtaId ;  /* 0x00000000000679c3 */ /* 0x000ea20000008800 */
[----:B------:R-:W-:Y:S01]  /*30e0*/  UMOV UR5, 0x400 ;  /* 0x0000040000057882 */ /* 0x000fe20000000000 */
[----:B0-----:R-:W-:Y:S01]  /*30f0*/  LEA R20, R2, UR10, 0x2 ;  /* 0x0000000a02147c11 */ /* 0x001fe2000f8e10ff */
[----:B------:R-:W-:Y:S02]  /*3100*/  UIADD3 UR5, UPT, UPT, UR5, 0x40, URZ ;  /* 0x0000004005057890 */ /* 0x000fe4000fffe0ff */
[----:B------:R-:W-:Y:S02]  /*3110*/  UISETP.GE.U32.AND UP0, UPT, UR4, 0x2, UPT ;  /* 0x000000020400788c */ /* 0x000fe4000bf06070 */
[----:B--2---:R-:W-:-:S06]  /*3120*/  ULEA UR5, UR6, UR5, 0x18 ;  /* 0x0000000506057291 */ /* 0x004fcc000f8ec0ff */
[----:B------:R-:W-:-:S05]  /*3130*/  LEA R11, R2, UR5, 0x2 ;  /* 0x00000005020b7c11 */ /* 0x000fca000f8e10ff */
[----:B------:R0:W-:Y:S04]  /*3140*/  STS [R11], R10 ;  /* 0x0000000a0b007388 */ /* 0x0001e80000000800 */
[----:B------:R0:W-:Y:S01]  /*3150*/  STS [R20], R9 ;  /* 0x0000000914007388 */ /* 0x0001e20000000800 */
[----:B------:R-:W-:Y:S06]  /*3160*/  BAR.SYNC.DEFER_BLOCKING 0x0 ;  /* 0x0000000000007b1d */ /* 0x000fec0000010000 */
[----:B------:R-:W-:Y:S05]  /*3170*/  BRA.U !UP0, `(.L_x_54) ;  /* 0x00000001084c7547 */ /* 0x000fea000b800000 */
.L_x_57:
[----:B------:R-:W-:Y:S01]  /*3180*/  UMOV UR5, UR4 ;  /* 0x0000000400057c82 */ /* 0x000fe20008000000 */
[----:B------:R-:W-:Y:S01]  /*3190*/  USHF.R.U32.HI UR4, URZ, 0x1, UR4 ;  /* 0x00000001ff047899 */ /* 0x000fe20008011604 */
[----:B------:R-:W-:Y:S05]  /*31a0*/  BSSY.RECONVERGENT B0, `(.L_x_55) ;  /* 0x000000d000007945 */ /* 0x000fea0003800200 */
[----:B------:R-:W-:-:S13]  /*31b0*/  ISETP.GE.U32.AND P0, PT, R2, UR4, PT ;  /* 0x0000000402007c0c */ /* 0x000fda000bf06070 */
[----:B--2---:R-:W-:Y:S05]  /*31c0*/  @P0 BRA `(.L_x_56) ;  /* 0x0000000000280947 */ /* 0x004fea0003800000 */
[----:B0-----:R-:W-:Y:S01]  /*31d0*/  IMAD.U32 R10, RZ, RZ, UR4 ;  /* 0x00000004ff0a7e24 */ /* 0x001fe2000f8e00ff */
[----:B------:R-:W-:Y:S04]  /*31e0*/  LDS R9, [R11] ;  /* 0x000000000b097984 */ /* 0x000fe80000000800 */
[----:B------:R-:W-:-:S06]  /*31f0*/  LEA R10, R10, R11, 0x2 ;  /* 0x0000000b0a0a7211 */ /* 0x000fcc00078e10ff */
[----:B------:R-:W0:Y:S02]  /*3200*/  LDS R10, [R10] ;  /* 0x000000000a0a7984 */ /* 0x000e240000000800 */
[----:B0-----:R-:W-:Y:S01]  /*3210*/  FSETP.GT.AND P0, PT, R9, R10, PT ;  /* 0x0000000a0900720b */ /* 0x001fe20003f04000 */
[----:B------:R-:W-:-:S12]  /*3220*/  IMAD.U32 R9, RZ, RZ, UR4 ;  /* 0x00000004ff097e24 */ /* 0x000fd8000f8e00ff */
[----:B------:R-:W-:Y:S01]  /*3230*/  @P0 LEA R9, R9, R20, 0x2 ;  /* 0x0000001409090211 */ /* 0x000fe200078e10ff */
[----:B------:R-:W-:Y:S05]  /*3240*/  @P0 STS [R11], R10 ;  /* 0x0000000a0b000388 */ /* 0x000fea0000000800 */
[----:B------:R-:W0:Y:S04]  /*3250*/  @P0 LDS R9, [R9] ;  /* 0x0000000009090984 */ /* 0x000e280000000800 */
[----:B0-----:R2:W-:Y:S02]  /*3260*/  @P0 STS [R20], R9 ;  /* 0x0000000914000388 */ /* 0x0015e40000000800 */
.L_x_56:
[----:B------:R-:W-:Y:S05]  /*3270*/  BSYNC.RECONVERGENT B0 ;  /* 0x0000000000007941 */ /* 0x000fea0003800200 */
.L_x_55:
[----:B------:R-:W-:Y:S01]  /*3280*/  BAR.SYNC.DEFER_BLOCKING 0x0 ;  /* 0x0000000000007b1d */ /* 0x000fe20000010000 */
[----:B------:R-:W-:-:S09]  /*3290*/  UISETP.GT.U32.AND UP0, UPT, UR5, 0x3, UPT ;  /* 0x000000030500788c */ /* 0x000fd2000bf04070 */
[----:B------:R-:W-:Y:S05]  /*32a0*/  BRA.U UP0, `(.L_x_57) ;  /* 0xfffffffd00b47547 */ /* 0x000fea000b83ffff */
.L_x_54:
[----:B------:R-:W-:Y:S01]  /*32b0*/  ISETP.NE.AND P0, PT, R2, RZ, PT ;  /* 0x000000ff0200720c */ /* 0x000fe20003f05270 */
[----:B------:R-:W-:-:S12]  /*32c0*/  BSSY.RECONVERGENT B0, `(.L_x_58) ;  /* 0x000000c000007945 */ /* 0x000fd80003800200 */
[----:B------:R-:W-:Y:S05]  /*32d0*/  @P0 BRA `(.L_x_59) ;  /* 0x0000000000280947 */ /* 0x000fea0003800000 */
[----:B------:R-:W3:Y:S01]  /*32e0*/  S2UR UR5, SR_CgaCtaId ;  /* 0x00000000000579c3 */ /* 0x000ee20000008800 */
[----:B------:R-:W-:Y:S02]  /*32f0*/  UMOV UR4, 0x400 ;  /* 0x0000040000047882 */ /* 0x000fe40000000000 */
[----:B---3--:R-:W-:-:S09]  /*3300*/  ULEA UR4, UR5, UR4, 0x18 ;  /* 0x0000000405047291 */ /* 0x008fd2000f8ec0ff */
[----:B0-2---:R-:W0:Y:S04]  /*3310*/  LDS R9, [UR4+0x40] ;  /* 0x00004004ff097984 */ /* 0x005e280008000800 */
[----:B0-----:R-:W-:Y:S04]  /*3320*/  STS [UR4+0x3c], R9 ;  /* 0x00003c09ff007988 */ /* 0x001fe80008000804 */
[----:B------:R-:W1:Y:S02]  /*3330*/  LDS R11, [UR10] ;  /* 0x0000000aff0b7984 */ /* 0x000e640008000800 */
[----:B-1----:R-:W-:Y:S01]  /*3340*/  IMAD.IADD R8, R8, 0x1, R11 ;  /* 0x0000000108087824 */ /* 0x002fe200078e020b */
[----:B------:R-:W-:-:S04]  /*3350*/  ISETP.GT.AND P0, PT, R11, -0x1, PT ;  /* 0xffffffff0b00780c */ /* 0x000fc80003f04270 */
[----:B------:R-:W-:-:S05]  /*3360*/  SEL R8, R8, 0xffffffff, P0 ;  /* 0xffffffff08087807 */ /* 0x000fca0000000000 */
[----:B------:R3:W-:Y:S04]  /*3370*/  STS [UR4+0x38], R8 ;  /* 0x00003808ff007988 */ /* 0x0007e80008000804 */
.L_x_59:
[----:B------:R-:W-:Y:S05]  /*3380*/  BSYNC.RECONVERGENT B0 ;  /* 0x0000000000007941 */ /* 0x000fea0003800200 */
.L_x_58:
[----:B------:R-:W4:Y:S08]  /*3390*/  S2UR UR5, SR_CgaCtaId ;  /* 0x00000000000579c3 */ /* 0x000f300000008800 */
[----:B------:R-:W-:Y:S06]  /*33a0*/  BAR.SYNC.DEFER_BLOCKING 0x0 ;  /* 0x0000000000007b1d */ /* 0x000fec0000010000 */
[----:B------:R-:W-:Y:S01]  /*33b0*/  UMOV UR4, 0x400 ;  /* 0x0000040000047882 */ /* 0x000fe20000000000 */
[----:B------:R-:W-:Y:S01]  /*33c0*/  BSSY.RECONVERGENT B0, `(.L_x_60) ;  /* 0x0000052000007945 */ /* 0x000fe20003800200 */
[----:B----4-:R-:W-:-:S09]  /*33d0*/  ULEA UR4, UR5, UR4, 0x18 ;  /* 0x0000000405047291 */ /* 0x010fd2000f8ec0ff */
[----:B0123--:R-:W0:Y:S02]  /*33e0*/  LDS.64 R8, [UR4+0x38] ;  /* 0x00003804ff087984 */ /* 0x00fe240008000a00 */
[----:B0-----:R-:W-:-:S04]  /*33f0*/  ISETP.NE.AND P0, PT, R8, -0x1, PT ;  /* 0xffffffff0800780c */ /* 0x001fc80003f05270 */
[----:B------:R-:W-:-:S04]  /*3400*/  ISETP.NE.OR P0, PT, R2, RZ, !P0 ;  /* 0x000000ff0200720c */ /* 0x000fc80004705670 */
[----:B------:R-:W-:-:S13]  /*3410*/  FSETP.GTU.OR P0, PT, R9, 0.010000000707805156708, P0 ;  /* 0x3c23d70b0900780b */ /* 0x000fda000070c400 */
[----:B------:R-:W-:Y:S05]  /*3420*/  @P0 BRA `(.L_x_61) ;  /* 0x00000004002c0947 */ /* 0x000fea0003800000 */
[----:B------:R-:W0:Y:S01]  /*3430*/  LDC.64 R20, c[0x0][0x380] ;  /* 0x0000e000ff147b82 */ /* 0x000e220000000a00 */
[----:B------:R-:W1:Y:S01]  /*3440*/  LDS.64 R10, [UR4+0x28] ;  /* 0x00002804ff0a7984 */ /* 0x000e620008000a00 */
[----:B------:R-:W2:Y:S01]  /*3450*/  LDCU UR5, c[0x0][0x3a0] ;  /* 0x00007400ff0577ac */ /* 0x000ea20008000800 */
[----:B0-----:R-:W-:-:S05]  /*3460*/  IMAD.WIDE R20, R8, 0xc, R20 ;  /* 0x0000000c08147825 */ /* 0x001fca00078e0214 */
[----:B------:R0:W5:Y:S04]  /*3470*/  LDG.E R9, desc[UR8][R20.64] ;  /* 0x0000000814097981 */ /* 0x000168000c1e1900 */
[----:B------:R0:W5:Y:S01]  /*3480*/  LDG.E R2, desc[UR8][R20.64+0x4] ;  /* 0x0000040814027981 */ /* 0x000162000c1e1900 */
[----:B--2---:R-:W-:-:S09]  /*3490*/  UISETP.GE.AND UP0, UPT, UR5, 0x1, UPT ;  /* 0x000000010500788c */ /* 0x004fd2000bf06270 */
[----:B01----:R-:W-:Y:S05]  /*34a0*/  BRA.U !UP0, `(.L_x_62) ;  /* 0x0000000108507547 */ /* 0x003fea000b800000 */
[----:B------:R-:W0:Y:S01]  /*34b0*/  LDC.64 R20, c[0x0][0x398] ;  /* 0x0000e600ff147b82 */ /* 0x000e220000000a00 */
[----:B------:R-:W-:Y:S01]  /*34c0*/  HFMA2 R17, -RZ, RZ, 0, 0 ;  /* 0x00000000ff117431 */ /* 0x000fe200000001ff */
[----:B------:R-:W1:Y:S01]  /*34d0*/  LDCU UR5, c[0x0][0x3a0] ;  /* 0x00007400ff0577ac */ /* 0x000e620008000800 */
[----:B------:R-:W-:-:S05]  /*34e0*/  NOP ;  /* 0x0000000000007918 */ /* 0x000fca0000000000 */
.L_x_64:
[----:B0-----:R-:W-:-:S05]  /*34f0*/  IMAD.WIDE.U32 R22, R17, 0x10, R20 ;  /* 0x0000001011167825 */ /* 0x001fca00078e0014 */
[----:B------:R-:W2:Y:S02]  /*3500*/  LDG.E R24, desc[UR8][R22.64] ;  /* 0x0000000816187981 */ /* 0x000ea4000c1e1900 */
[----:B--2--5:R-:W-:-:S13]  /*3510*/  FSETP.GE.AND P0, PT, R9, R24, PT ;  /* 0x000000180900720b */ /* 0x024fda0003f06000 */
[----:B------:R-:W-:Y:S05]  /*3520*/  @!P0 BRA `(.L_x_63) ;  /* 0x0000000000248947 */ /* 0x000fea0003800000 */
[----:B------:R-:W2:Y:S02]  /*3530*/  LDG.E R24, desc[UR8][R22.64+0x8] ;  /* 0x0000080816187981 */ /* 0x000ea4000c1e1900 */
[----:B--2---:R-:W-:-:S13]  /*3540*/  FSETP.GTU.AND P0, PT, R9, R24, PT ;  /* 0x000000180900720b */ /* 0x004fda0003f0c000 */
[----:B------:R-:W-:Y:S05]  /*3550*/  @P0 BRA `(.L_x_63) ;  /* 0x0000000000180947 */ /* 0x000fea0003800000 */
[----:B------:R-:W2:Y:S02]  /*3560*/  LDG.E R25, desc[UR8][R22.64+0x4] ;  /* 0x0000040816197981 */ /* 0x000ea4000c1e1900 */
[----:B--2---:R-:W-:-:S13]  /*3570*/  FSETP.GE.AND P0, PT, R2, R25, PT ;  /* 0x000000190200720b */ /* 0x004fda0003f06000 */
[----:B------:R-:W-:Y:S05]  /*3580*/  @!P0 BRA `(.L_x_63) ;  /* 0x00000000000c8947 */ /* 0x000fea0003800000 */
[----:B------:R-:W2:Y:S02]  /*3590*/  LDG.E R23, desc[UR8][R22.64+0xc] ;  /* 0x00000c0816177981 */ /* 0x000ea4000c1e1900 */
[----:B--2---:R-:W-:-:S13]  /*35a0*/  FSETP.GTU.AND P0, PT, R2, R23, PT ;  /* 0x000000170200720b */ /* 0x004fda0003f0c000 */
[----:B------:R-:W-:Y:S05]  /*35b0*/  @!P0 BRA `(.L_x_61) ;  /* 0x0000000000c88947 */ /* 0x000fea0003800000 */
.L_x_63:
[----:B------:R-:W-:-:S05]  /*35c0*/  VIADD R17, R17, 0x1 ;  /* 0x0000000111117836 */ /* 0x000fca0000000000 */
[----:B-1----:R-:W-:-:S13]  /*35d0*/  ISETP.NE.AND P0, PT, R17, UR5, PT ;  /* 0x0000000511007c0c */ /* 0x002fda000bf05270 */
[----:B------:R-:W-:Y:S05]  /*35e0*/  @P0 BRA `(.L_x_64) ;  /* 0xfffffffc00c00947 */ /* 0x000fea000383ffff */
.L_x_62:
[----:B------:R-:W-:-:S09]  /*35f0*/  UISETP.GE.AND UP0, UPT, UR5, 0x1, UPT ;  /* 0x000000010500788c */ /* 0x000fd2000bf06270 */
[----:B------:R-:W-:Y:S05]  /*3600*/  BRA.U !UP0, `(.L_x_65) ;  /* 0x00000001085c7547 */ /* 0x000fea000b800000 */
[----:B------:R-:W0:Y:S01]  /*3610*/  LDC.64 R20, c[0x0][0x398] ;  /* 0x0000e600ff147b82 */ /* 0x000e220000000a00 */
[----:B-----5:R-:W-:Y:S01]  /*3620*/  FADD R10, R9, R10 ;  /* 0x0000000a090a7221 */ /* 0x020fe20000000000 */
[----:B------:R-:W-:Y:S01]  /*3630*/  FADD R11, R2, R11 ;  /* 0x0000000b020b7221 */ /* 0x000fe20000000000 */
[----:B------:R-:W-:Y:S01]  /*3640*/  MOV R9, RZ ;  /* 0x000000ff00097202 */ /* 0x000fe20000000f00 */
[----:B------:R-:W1:Y:S01]  /*3650*/  LDCU UR5, c[0x0][0x3a0] ;  /* 0x00007400ff0577ac */ /* 0x000e620008000800 */
[----:B------:R-:W-:Y:S01]  /*3660*/  FMUL R17, R10, 0.5 ;  /* 0x3f0000000a117820 */ /* 0x000fe20000400000 */
[----:B------:R-:W-:-:S07]  /*3670*/  FMUL R23, R11, 0.5 ;  /* 0x3f0000000b177820 */ /* 0x000fce0000400000 */
.L_x_67:
[----:B0-----:R-:W-:-:S05]  /*3680*/  IMAD.WIDE.U32 R10, R9, 0x10, R20 ;  /* 0x00000010090a7825 */ /* 0x001fca00078e0014 */
[----:B------:R-:W2:Y:S02]  /*3690*/  LDG.E R2, desc[UR8][R10.64] ;  /* 0x000000080a027981 */ /* 0x000ea4000c1e1900 */
[----:B--2---:R-:W-:-:S13]  /*36a0*/  FSETP.GE.AND P0, PT, R17, R2, PT ;  /* 0x000000021100720b */ /* 0x004fda0003f06000 */
        /* <DEDUP_REMOVED lines=10> */
.L_x_66:
[----:B------:R-:W-:-:S05]  /*3750*/  VIADD R9, R9, 0x1 ;  /* 0x0000000109097836 */ /* 0x000fca0000000000 */
[----:B-1----:R-:W-:-:S13]  /*3760*/  ISETP.NE.AND P0, PT, R9, UR5, PT ;  /* 0x0000000509007c0c */ /* 0x002fda000bf05270 */
[----:B------:R-:W-:Y:S05]  /*3770*/  @P0 BRA `(.L_x_67) ;  /* 0xfffffffc00c00947 */ /* 0x000fea000383ffff */
.L_x_65:
[----:B------:R-:W0:Y:S01]  /*3780*/  LDC.64 R10, c[0x0][0x3b0] ;  /* 0x0000ec00ff0a7b82 */ /* 0x000e220000000a00 */
[----:B-----5:R-:W-:-:S05]  /*3790*/  HFMA2 R9, -RZ, RZ, 0, 5.9604644775390625e-08 ;  /* 0x00000001ff097431 */ /* 0x020fca00000001ff */
[----:B0-----:R-:W2:Y:S02]  /*37a0*/  ATOMG.E.EXCH.STRONG.GPU PT, R10, desc[UR8][R10.64], R9 ;  /* 0x800000090a0a79a8 */ /* 0x001ea4000c1ef108 */
[----:B--2---:R-:W-:-:S13]  /*37b0*/  ISETP.NE.AND P0, PT, R10, RZ, PT ;  /* 0x000000ff0a00720c */ /* 0x004fda0003f05270 */
[----:B------:R-:W-:Y:S05]  /*37c0*/  @P0 BRA `(.L_x_61) ;  /* 0x0000000000440947 */ /* 0x000fea0003800000 */
[----:B------:R-:W0:Y:S01]  /*37d0*/  S2UR UR6, SR_CgaCtaId ;  /* 0x00000000000679c3 */ /* 0x000e220000008800 */
[----:B------:R-:W-:Y:S02]  /*37e0*/  UMOV UR5, 0x400 ;  /* 0x0000040000057882 */ /* 0x000fe40000000000 */
[----:B0-----:R-:W-:-:S09]  /*37f0*/  ULEA UR5, UR6, UR5, 0x18 ;  /* 0x0000000506057291 */ /* 0x001fd2000f8ec0ff */
[----:B------:R-:W0:Y:S02]  /*3800*/  LDS R2, [UR5+0x4] ;  /* 0x00000405ff027984 */ /* 0x000e240008000800 */
[----:B0-----:R-:W-:-:S13]  /*3810*/  ISETP.NE.AND P0, PT, R2, RZ, PT ;  /* 0x000000ff0200720c */ /* 0x001fda0003f05270 */
[----:B------:R-:W-:Y:S05]  /*3820*/  @P0 BRA `(.L_x_68) ;  /* 0x0000000000180947 */ /* 0x000fea0003800000 */
[----:B------:R-:W0:Y:S01]  /*3830*/  LDS R9, [UR5+0x34] ;  /* 0x00003405ff097984 */ /* 0x000e220008000800 */
[----:B------:R-:W0:Y:S08]  /*3840*/  LDC.64 R10, c[0x0][0x3b8] ;  /* 0x0000ee00ff0a7b82 */ /* 0x000e300000000a00 */
[----:B------:R-:W1:Y:S01]  /*3850*/  LDC.64 R20, c[0x0][0x3c0] ;  /* 0x0000f000ff147b82 */ /* 0x000e620000000a00 */
[----:B0-----:R0:W5:Y:S04]  /*3860*/  ATOMG.E.EXCH.STRONG.GPU PT, RZ, desc[UR8][R10.64], R9 ;  /* 0x800000090aff79a8 */ /* 0x001168000c1ef108 */
[----:B-1----:R0:W5:Y:S01]  /*3870*/  ATOMG.E.EXCH.STRONG.GPU PT, RZ, desc[UR8][R20.64], R8 ;  /* 0x8000000814ff79a8 */ /* 0x002162000c1ef108 */
[----:B------:R-:W-:Y:S05]  /*3880*/  BRA `(.L_x_61) ;  /* 0x0000000000147947 */ /* 0x000fea0003800000 */
.L_x_68:
[----:B------:R-:W0:Y:S01]  /*3890*/  LDS R9, [UR5+0x34] ;  /* 0x00003405ff097984 */ /* 0x000e220008000800 */
[----:B------:R-:W1:Y:S08]  /*38a0*/  LDC.64 R10, c[0x0][0x3b8] ;  /* 0x0000ee00ff0a7b82 */ /* 0x000e700000000a00 */
[----:B------:R-:W0:Y:S01]  /*38b0*/  LDC.64 R20, c[0x0][0x3c0] ;  /* 0x0000f000ff147b82 */ /* 0x000e220000000a00 */
[----:B-1----:R2:W5:Y:S04]  /*38c0*/  ATOMG.E.EXCH.STRONG.GPU PT, RZ, desc[UR8][R10.64], R8 ;  /* 0x800000080aff79a8 */ /* 0x002568000c1ef108 */
[----:B0-----:R2:W5:Y:S02]  /*38d0*/  ATOMG.E.EXCH.STRONG.GPU PT, RZ, desc[UR8][R20.64], R9 ;  /* 0x8000000914ff79a8 */ /* 0x001564000c1ef108 */
.L_x_61:
[----:B-1----:R-:W-:Y:S05]  /*38e0*/  BSYNC.RECONVERGENT B0 ;  /* 0x0000000000007941 */ /* 0x002fea0003800200 */
.L_x_60:
        /* <DEDUP_REMOVED lines=8> */
        .weak           $__internal_0_$__cuda_sm20_sqrt_rn_f32_slowpath
        .type           $__internal_0_$__cuda_sm20_sqrt_rn_f32_slowpath,@function
        .size           $__internal_0_$__cuda_sm20_sqrt_rn_f32_slowpath,($__internal_1_$__cuda_sm3x_div_rn_noftz_f32_slowpath - $__internal_0_$__cuda_sm20_sqrt_rn_f32_slowpath)
$__internal_0_$__cuda_sm20_sqrt_rn_f32_slowpath:
[----:B------:R-:W-:-:S13]  /*3970*/  LOP3.LUT P0, RZ, R8, 0x7fffffff, RZ, 0xc0, !PT ;  /* 0x7fffffff08ff7812 */ /* 0x000fda000780c0ff */
[----:B------:R-:W-:Y:S01]  /*3980*/  @!P0 MOV R17, R8 ;  /* 0x0000000800118202 */ /* 0x000fe20000000f00 */
[----:B------:R-:W-:Y:S06]  /*3990*/  @!P0 BRA `(.L_x_69) ;  /* 0x0000000000448947 */ /* 0x000fec0003800000 */
[----:B------:R-:W-:-:S13]  /*39a0*/  FSETP.GEU.FTZ.AND P0, PT, R8, RZ, PT ;  /* 0x000000ff0800720b */ /* 0x000fda0003f1e000 */
[----:B------:R-:W-:Y:S01]  /*39b0*/  @!P0 IMAD.MOV.U32 R17, RZ, RZ, 0x7fffffff ;  /* 0x7fffffffff118424 */ /* 0x000fe200078e00ff */
[----:B------:R-:W-:Y:S06]  /*39c0*/  @!P0 BRA `(.L_x_69) ;  /* 0x0000000000388947 */ /* 0x000fec0003800000 */
[----:B------:R-:W-:-:S13]  /*39d0*/  FSETP.GTU.FTZ.AND P0, PT, |R8|, +INF , PT ;  /* 0x7f8000000800780b */ /* 0x000fda0003f1c200 */
[----:B------:R-:W-:Y:S01]  /*39e0*/  @P0 FADD.FTZ R17, R8, 1 ;  /* 0x3f80000008110421 */ /* 0x000fe20000010000 */
[----:B------:R-:W-:Y:S06]  /*39f0*/  @P0 BRA `(.L_x_69) ;  /* 0x00000000002c0947 */ /* 0x000fec0003800000 */
[----:B------:R-:W-:-:S13]  /*3a00*/  FSETP.NEU.FTZ.AND P0, PT, |R8|, +INF , PT ;  /* 0x7f8000000800780b */ /* 0x000fda0003f1d200 */
[----:B------:R-:W-:Y:S01]  /*3a10*/  @!P0 MOV R17, R8 ;  /* 0x0000000800118202 */ /* 0x000fe20000000f00 */
[----:B------:R-:W-:Y:S06]  /*3a20*/  @!P0 BRA `(.L_x_69) ;  /* 0x0000000000208947 */ /* 0x000fec0003800000 */
[----:B------:R-:W-:-:S04]  /*3a30*/  FFMA R8, R8, 1.84467440737095516160e+19, RZ ;  /* 0x5f80000008087823 */ /* 0x000fc800000000ff */
[----:B------:R-:W0:Y:S02]  /*3a40*/  MUFU.RSQ R17, R8 ;  /* 0x0000000800117308 */ /* 0x000e240000001400 */
[----:B0-----:R-:W-:Y:S01]  /*3a50*/  FMUL.FTZ R21, R8, R17 ;  /* 0x0000001108157220 */ /* 0x001fe20000410000 */
[----:B------:R-:W-:-:S03]  /*3a60*/  FMUL.FTZ R17, R17, 0.5 ;  /* 0x3f00000011117820 */ /* 0x000fc60000410000 */
[----:B------:R-:W-:-:S04]  /*3a70*/  FADD.FTZ R23, -R21, -RZ ;  /* 0x800000ff15177221 */ /* 0x000fc80000010100 */
[----:B------:R-:W-:-:S04]  /*3a80*/  FFMA R24, R21, R23, R8 ;  /* 0x0000001715187223 */ /* 0x000fc80000000008 */
[----:B------:R-:W-:-:S04]  /*3a90*/  FFMA R17, R24, R17, R21 ;  /* 0x0000001118117223 */ /* 0x000fc80000000015 */
[----:B------:R-:W-:-:S07]  /*3aa0*/  FMUL.FTZ R17, R17, 2.3283064365386962891e-10 ;  /* 0x2f80000011117820 */ /* 0x000fce0000410000 */
.L_x_69:
[----:B------:R-:W-:-:S04]  /*3ab0*/  IMAD.MOV.U32 R23, RZ, RZ, 0x0 ;  /* 0x00000000ff177424 */ /* 0x000fc800078e00ff */
[----:B------:R-:W-:Y:S05]  /*3ac0*/  RET.REL.NODEC R22 `(_Z22optimized_birrt_kernelP4NodePiS1_PK8ObstacleiP17curandStateXORWOWS1_S1_S1_) ;  /* 0xffffffc4164c7950 */ /* 0x000fea0003c3ffff */
        .weak           $__internal_1_$__cuda_sm3x_div_rn_noftz_f32_slowpath
        .type           $__internal_1_$__cuda_sm3x_div_rn_noftz_f32_slowpath,@function
        .size           $__internal_1_$__cuda_sm3x_div_rn_noftz_f32_slowpath,(.L_x_93 - $__internal_1_$__cuda_sm3x_div_rn_noftz_f32_slowpath)
$__internal_1_$__cuda_sm3x_div_rn_noftz_f32_slowpath:
[----:B------:R-:W-:Y:S01]  /*3ad0*/  SHF.R.U32.HI R17, RZ, 0x17, R8 ;  /* 0x00000017ff117819 */ /* 0x000fe20000011608 */
[----:B------:R-:W-:Y:S04]  /*3ae0*/  BSSY.RECONVERGENT B0, `(.L_x_70) ;  /* 0x000005c000007945 */ /* 0x000fe80003800200 */
[----:B------:R-:W-:Y:S01]  /*3af0*/  BSSY.RELIABLE B3, `(.L_x_71) ;  /* 0x000001a000037945 */ /* 0x000fe20003800100 */
[----:B------:R-:W-:-:S04]  /*3b00*/  LOP3.LUT R17, R17, 0xff, RZ, 0xc0, !PT ;  /* 0x000000ff11117812 */ /* 0x000fc800078ec0ff */
[----:B------:R-:W-:-:S04]  /*3b10*/  IADD3 R21, PT, PT, R17, -0x1, RZ ;  /* 0xffffffff11157810 */ /* 0x000fc80007ffe0ff */
[----:B------:R-:W-:-:S13]  /*3b20*/  ISETP.GT.U32.AND P0, PT, R21, 0xfd, PT ;  /* 0x000000fd1500780c */ /* 0x000fda0003f04070 */
[----:B------:R-:W-:Y:S01]  /*3b30*/  @!P0 IMAD.MOV.U32 R24, RZ, RZ, RZ ;  /* 0x000000ffff188224 */ /* 0x000fe200078e00ff */
[----:B------:R-:W-:Y:S06]  /*3b40*/  @!P0 BRA `(.L_x_72) ;  /* 0x0000000000508947 */ /* 0x000fec0003800000 */
[----:B------:R-:W-:-:S13]  /*3b50*/  FSETP.GTU.FTZ.AND P0, PT, |R8|, +INF , PT ;  /* 0x7f8000000800780b */ /* 0x000fda0003f1c200 */
[----:B------:R-:W-:Y:S05]  /*3b60*/  @P0 BREAK.RELIABLE B3 ;  /* 0x0000000000030942 */ /* 0x000fea0003800100 */
[----:B------:R-:W-:Y:S05]  /*3b70*/  @P0 BRA `(.L_x_73) ;  /* 0x0000000400440947 */ /* 0x000fea0003800000 */
[----:B------:R-:W-:-:S05]  /*3b80*/  HFMA2 R21, -RZ, RZ, 1.44921875, -19.203125 ;  /* 0x3dcccccdff157431 */ /* 0x000fca00000001ff */
[----:B------:R-:W-:-:S13]  /*3b90*/  LOP3.LUT P0, RZ, R8, 0x7fffffff, R21, 0xc8, !PT ;  /* 0x7fffffff08ff7812 */ /* 0x000fda000780c815 */
[----:B------:R-:W-:Y:S05]  /*3ba0*/  @!P0 BREAK.RELIABLE B3 ;  /* 0x0000000000038942 */ /* 0x000fea0003800100 */
[----:B------:R-:W-:Y:S05]  /*3bb0*/  @!P0 BRA `(.L_x_74) ;  /* 0x00000004002c8947 */ /* 0x000fea0003800000 */
[----:B------:R-:W-:Y:S02]  /*3bc0*/  FSETP.NEU.FTZ.AND P0, PT, |R8|, +INF , PT ;  /* 0x7f8000000800780b */ /* 0x000fe40003f1d200 */
[----:B------:R-:W-:-:S04]  /*3bd0*/  LOP3.LUT P2, RZ, R21, 0x7fffffff, RZ, 0xc0, !PT ;  /* 0x7fffffff15ff7812 */ /* 0x000fc8000784c0ff */
[----:B------:R-:W-:-:S13]  /*3be0*/  PLOP3.LUT P0, PT, P0, P2, PT, 0x2f, 0xf2 ;  /* 0x0000000000f2781c */ /* 0x000fda0000704577 */
[----:B------:R-:W-:Y:S05]  /*3bf0*/  @P0 BREAK.RELIABLE B3 ;  /* 0x0000000000030942 */ /* 0x000fea0003800100 */
[----:B------:R-:W-:Y:S05]  /*3c00*/  @P0 BRA `(.L_x_75) ;  /* 0x0000000400100947 */ /* 0x000fea0003800000 */
[----:B------:R-:W-:-:S13]  /*3c10*/  LOP3.LUT P0, RZ, R8, 0x7fffffff, RZ, 0xc0, !PT ;  /* 0x7fffffff08ff7812 */ /* 0x000fda000780c0ff */
[----:B------:R-:W-:Y:S05]  /*3c20*/  @!P0 BREAK.RELIABLE B3 ;  /* 0x0000000000038942 */ /* 0x000fea0003800100 */
[----:B------:R-:W-:Y:S05]  /*3c30*/  @!P0 BRA `(.L_x_76) ;  /* 0x0000000000f88947 */ /* 0x000fea0003800000 */
[----:B------:R-:W-:Y:S01]  /*3c40*/  VIADD R21, R17, 0xffffffff ;  /* 0xffffffff11157836 */ /* 0x000fe20000000000 */
[----:B------:R-:W-:-:S04]  /*3c50*/  MOV R24, RZ ;  /* 0x000000ff00187202 */ /* 0x000fc80000000f00 */
[----:B------:R-:W-:-:S13]  /*3c60*/  ISETP.GE.AND P0, PT, R21, RZ, PT ;  /* 0x000000ff1500720c */ /* 0x000fda0003f06270 */
[----:B------:R-:W-:Y:S01]  /*3c70*/  @!P0 FFMA R8, R8, 1.84467440737095516160e+19, RZ ;  /* 0x5f80000008088823 */ /* 0x000fe200000000ff */
[----:B------:R-:W-:-:S07]  /*3c80*/  @!P0 VIADD R24, R24, 0x40 ;  /* 0x0000004018188836 */ /* 0x000fce0000000000 */
.L_x_72:
[----:B------:R-:W-:Y:S05]  /*3c90*/  BSYNC.RELIABLE B3 ;  /* 0x0000000000037941 */ /* 0x000fea0003800100 */
.L_x_71:
[----:B------:R-:W-:Y:S01]  /*3ca0*/  LEA R21, R17, 0xc0800000, 0x17 ;  /* 0xc080000011157811 */ /* 0x000fe200078eb8ff */
[----:B------:R-:W-:Y:S01]  /*3cb0*/  UMOV UR5, 0x3dcccccd ;  /* 0x3dcccccd00057882 */ /* 0x000fe20000000000 */
[----:B------:R-:W-:Y:S01]  /*3cc0*/  IADD3 R24, PT, PT, R24, 0x7b, -R17 ;  /* 0x0000007b18187810 */ /* 0x000fe20007ffe811 */
[----:B------:R-:W-:Y:S01]  /*3cd0*/  UIADD3 UR5, UPT, UPT, UR5, 0x2000000, URZ ;  /* 0x0200000005057890 */ /* 0x000fe2000fffe0ff */
[----:B------:R-:W-:Y:S01]  /*3ce0*/  IADD3 R25, PT, PT, -R21, R8, RZ ;  /* 0x0000000815197210 */ /* 0x000fe20007ffe1ff */
[----:B------:R-:W-:Y:S03]  /*3cf0*/  BSSY.RECONVERGENT B3, `(.L_x_77) ;  /* 0x0000031000037945 */ /* 0x000fe60003800200 */
[----:B------:R-:W0:Y:S01]  /*3d00*/  MUFU.RCP R8, R25 ;  /* 0x0000001900087308 */ /* 0x000e220000001000 */
[----:B------:R-:W-:-:S04]  /*3d10*/  FADD.FTZ R26, -R25, -RZ ;  /* 0x800000ff191a7221 */ /* 0x000fc80000010100 */
[----:B0-----:R-:W-:-:S04]  /*3d20*/  FFMA R21, R8, R26, 1 ;  /* 0x3f80000008157423 */ /* 0x001fc8000000001a */
[----:B------:R-:W-:-:S04]  /*3d30*/  FFMA R8, R8, R21, R8 ;  /* 0x0000001508087223 */ /* 0x000fc80000000008 */
[----:B------:R-:W-:-:S04]  /*3d40*/  FFMA R21, R8, UR5, RZ ;  /* 0x0000000508157c23 */ /* 0x000fc800080000ff */
[----:B------:R-:W-:-:S04]  /*3d50*/  FFMA R28, R26, R21, UR5 ;  /* 0x000000051a1c7e23 */ /* 0x000fc80008000015 */
[----:B------:R-:W-:-:S04]  /*3d60*/  FFMA R21, R8, R28, R21 ;  /* 0x0000001c08157223 */ /* 0x000fc80000000015 */
[----:B------:R-:W-:-:S04]  /*3d70*/  FFMA R26, R26, R21, UR5 ;  /* 0x000000051a1a7e23 */ /* 0x000fc80008000015 */
[----:B------:R-:W-:-:S05]  /*3d80*/  FFMA R23, R8, R26, R21 ;  /* 0x0000001a08177223 */ /* 0x000fca0000000015 */
[----:B------:R-:W-:-:S04]  /*3d90*/  SHF.R.U32.HI R25, RZ, 0x17, R23 ;  /* 0x00000017ff197819 */ /* 0x000fc80000011617 */
[----:B------:R-:W-:-:S05]  /*3da0*/  LOP3.LUT R17, R25, 0xff, RZ, 0xc0, !PT ;  /* 0x000000ff19117812 */ /* 0x000fca00078ec0ff */
[----:B------:R-:W-:-:S05]  /*3db0*/  IMAD.IADD R17, R17, 0x1, R24 ;  /* 0x0000000111117824 */ /* 0x000fca00078e0218 */
[----:B------:R-:W-:-:S04]  /*3dc0*/  IADD3 R25, PT, PT, R17, -0x1, RZ ;  /* 0xffffffff11197810 */ /* 0x000fc80007ffe0ff */
[----:B------:R-:W-:-:S13]  /*3dd0*/  ISETP.GE.U32.AND P0, PT, R25, 0xfe, PT ;  /* 0x000000fe1900780c */ /* 0x000fda0003f06070 */
[----:B------:R-:W-:Y:S05]  /*3de0*/  @!P0 BRA `(.L_x_78) ;  /* 0x0000000000808947 */ /* 0x000fea0003800000 */
[----:B------:R-:W-:-:S13]  /*3df0*/  ISETP.GT.AND P0, PT, R17, 0xfe, PT ;  /* 0x000000fe1100780c */ /* 0x000fda0003f04270 */
[----:B------:R-:W-:Y:S05]  /*3e00*/  @P0 BRA `(.L_x_79) ;  /* 0x00000000006c0947 */ /* 0x000fea0003800000 */
[----:B------:R-:W-:-:S13]  /*3e10*/  ISETP.GE.AND P0, PT, R17, 0x1, PT ;  /* 0x000000011100780c */ /* 0x000fda0003f06270 */
[----:B------:R-:W-:Y:S05]  /*3e20*/  @P0 BRA `(.L_x_80) ;  /* 0x0000000000740947 */ /* 0x000fea0003800000 */
[----:B------:R-:W-:Y:S02]  /*3e30*/  ISETP.GE.AND P0, PT, R17, -0x18, PT ;  /* 0xffffffe81100780c */ /* 0x000fe40003f06270 */
[----:B------:R-:W-:-:S11]  /*3e40*/  LOP3.LUT R23, R23, 0x80000000, RZ, 0xc0, !PT ;  /* 0x8000000017177812 */ /* 0x000fd600078ec0ff */
[----:B------:R-:W-:Y:S05]  /*3e50*/  @!P0 BRA `(.L_x_80) ;  /* 0x0000000000688947 */ /* 0x000fea0003800000 */
[-CC-:B------:R-:W-:Y:S01]  /*3e60*/  FFMA.RZ R24, R8, R26.reuse, R21.reuse ;  /* 0x0000001a08187223 */ /* 0x180fe2000000c015 */
[C---:B------:R-:W-:Y:S02]  /*3e70*/  ISETP.NE.AND P3, PT, R17.reuse, RZ, PT ;  /* 0x000000ff1100720c */ /* 0x040fe40003f65270 */
[C---:B------:R-:W-:Y:S02]  /*3e80*/  ISETP.NE.AND P2, PT, R17.reuse, RZ, PT ;  /* 0x000000ff1100720c */ /* 0x040fe40003f45270 */
[----:B------:R-:W-:Y:S01]  /*3e90*/  LOP3.LUT R25, R24, 0x7fffff, RZ, 0xc0, !PT ;  /* 0x007fffff18197812 */ /* 0x000fe200078ec0ff */
[CCC-:B------:R-:W-:Y:S01]  /*3ea0*/  FFMA.RP R24, R8.reuse, R26.reuse, R21.reuse ;  /* 0x0000001a08187223 */ /* 0x1c0fe20000008015 */
[----:B------:R-:W-:Y:S01]  /*3eb0*/  FFMA.RM R21, R8, R26, R21 ;  /* 0x0000001a08157223 */ /* 0x000fe20000004015 */
[----:B------:R-:W-:Y:S01]  /*3ec0*/  VIADD R8, R17, 0x20 ;  /* 0x0000002011087836 */ /* 0x000fe20000000000 */
[----:B------:R-:W-:Y:S02]  /*3ed0*/  LOP3.LUT R25, R25, 0x800000, RZ, 0xfc, !PT ;  /* 0x0080000019197812 */ /* 0x000fe400078efcff */
[----:B------:R-:W-:-:S02]  /*3ee0*/  IADD3 R17, PT, PT, -R17, RZ, RZ ;  /* 0x000000ff11117210 */ /* 0x000fc40007ffe1ff */
[----:B------:R-:W-:Y:S02]  /*3ef0*/  SHF.L.U32 R8, R25, R8, RZ ;  /* 0x0000000819087219 */ /* 0x000fe400000006ff */
[----:B------:R-:W-:Y:S02]  /*3f00*/  FSETP.NEU.FTZ.AND P0, PT, R24, R21, PT ;  /* 0x000000151800720b */ /* 0x000fe40003f1d000 */
[----:B------:R-:W-:Y:S02]  /*3f10*/  SEL R24, R17, RZ, P3 ;  /* 0x000000ff11187207 */ /* 0x000fe40001800000 */
[----:B------:R-:W-:Y:S02]  /*3f20*/  ISETP.NE.AND P2, PT, R8, RZ, P2 ;  /* 0x000000ff0800720c */ /* 0x000fe40001745270 */
[----:B------:R-:W-:Y:S02]  /*3f30*/  SHF.R.U32.HI R24, RZ, R24, R25 ;  /* 0x00000018ff187219 */ /* 0x000fe40000011619 */
[----:B------:R-:W-:-:S02]  /*3f40*/  PLOP3.LUT P0, PT, P0, P2, PT, 0xf8, 0x8f ;  /* 0x00000000008f781c */ /* 0x000fc40000705f70 */
[----:B------:R-:W-:Y:S02]  /*3f50*/  SHF.R.U32.HI R17, RZ, 0x1, R24 ;  /* 0x00000001ff117819 */ /* 0x000fe40000011618 */
[----:B------:R-:W-:-:S04]  /*3f60*/  SEL R8, RZ, 0x1, !P0 ;  /* 0x00000001ff087807 */ /* 0x000fc80004000000 */
[----:B------:R-:W-:-:S04]  /*3f70*/  LOP3.LUT R21, R8, 0x1, R17, 0xf8, !PT ;  /* 0x0000000108157812 */ /* 0x000fc800078ef811 */
[----:B------:R-:W-:-:S05]  /*3f80*/  LOP3.LUT R24, R21, R24, RZ, 0xc0, !PT ;  /* 0x0000001815187212 */ /* 0x000fca00078ec0ff */
[----:B------:R-:W-:-:S05]  /*3f90*/  IMAD.IADD R24, R17, 0x1, R24 ;  /* 0x0000000111187824 */ /* 0x000fca00078e0218 */
[----:B------:R-:W-:Y:S01]  /*3fa0*/  LOP3.LUT R23, R24, R23, RZ, 0xfc, !PT ;  /* 0x0000001718177212 */ /* 0x000fe200078efcff */
[----:B------:R-:W-:Y:S06]  /*3fb0*/  BRA `(.L_x_80) ;  /* 0x0000000000107947 */ /* 0x000fec0003800000 */
.L_x_79:
[----:B------:R-:W-:-:S04]  /*3fc0*/  LOP3.LUT R23, R23, 0x80000000, RZ, 0xc0, !PT ;  /* 0x8000000017177812 */ /* 0x000fc800078ec0ff */
[----:B------:R-:W-:Y:S01]  /*3fd0*/  LOP3.LUT R23, R23, 0x7f800000, RZ, 0xfc, !PT ;  /* 0x7f80000017177812 */ /* 0x000fe200078efcff */
[----:B------:R-:W-:Y:S06]  /*3fe0*/  BRA `(.L_x_80) ;  /* 0x0000000000047947 */ /* 0x000fec0003800000 */
.L_x_78:
[----:B------:R-:W-:-:S07]  /*3ff0*/  LEA R23, R24, R23, 0x17 ;  /* 0x0000001718177211 */ /* 0x000fce00078eb8ff */
.L_x_80:
[----:B------:R-:W-:Y:S05]  /*4000*/  BSYNC.RECONVERGENT B3 ;  /* 0x0000000000037941 */ /* 0x000fea0003800200 */
.L_x_77:
[----:B------:R-:W-:Y:S05]  /*4010*/  BRA `(.L_x_81) ;  /* 0x0000000000207947 */ /* 0x000fea0003800000 */
.L_x_76:
[----:B------:R-:W-:-:S04]  /*4020*/  LOP3.LUT R8, R8, 0x80000000, R21, 0x48, !PT ;  /* 0x8000000008087812 */ /* 0x000fc800078e4815 */
[----:B------:R-:W-:Y:S01]  /*4030*/  LOP3.LUT R23, R8, 0x7f800000, RZ, 0xfc, !PT ;  /* 0x7f80000008177812 */ /* 0x000fe200078efcff */
[----:B------:R-:W-:Y:S06]  /*4040*/  BRA `(.L_x_81) ;  /* 0x0000000000147947 */ /* 0x000fec0003800000 */
.L_x_75:
[----:B------:R-:W-:Y:S01]  /*4050*/  LOP3.LUT R23, R8, 0x80000000, R21, 0x48, !PT ;  /* 0x8000000008177812 */ /* 0x000fe200078e4815 */
[----:B------:R-:W-:Y:S06]  /*4060*/  BRA `(.L_x_81) ;  /* 0x00000000000c7947 */ /* 0x000fec0003800000 */
.L_x_74:
[----:B------:R-:W0:Y:S01]  /*4070*/  MUFU.RSQ R23, -QNAN ;  /* 0xffc0000000177908 */ /* 0x000e220000001400 */
[----:B------:R-:W-:Y:S05]  /*4080*/  BRA `(.L_x_81) ;  /* 0x0000000000047947 */ /* 0x000fea0003800000 */
.L_x_73:
[----:B------:R-:W-:-:S07]  /*4090*/  FADD.FTZ R23, R8, 0.10000000149011611938 ;  /* 0x3dcccccd08177421 */ /* 0x000fce0000010000 */
.L_x_81:
[----:B------:R-:W-:Y:S05]  /*40a0*/  BSYNC.RECONVERGENT B0 ;  /* 0x0000000000007941 */ /* 0x000fea0003800200 */
.L_x_70:
[----:B0-----:R-:W-:Y:S02]  /*40b0*/  IMAD.MOV.U32 R8, RZ, RZ, R23 ;  /* 0x000000ffff087224 */ /* 0x001fe400078e0017 */
[----:B------:R-:W-:-:S04]  /*40c0*/  HFMA2 R23, -RZ, RZ, 0, 0 ;  /* 0x00000000ff177431 */ /* 0x000fc800000001ff */
[----:B------:R-:W-:Y:S05]  /*40d0*/  RET.REL.NODEC R22 `(_Z22optimized_birrt_kernelP4NodePiS1_PK8ObstacleiP17curandStateXORWOWS1_S1_S1_) ;  /* 0xffffffbc16c87950 */ /* 0x000fea0003c3ffff */
.L_x_82:
[----:B------:R-:W-:-:S00]  /*40e0*/  BRA `(.L_x_82) ;  /* 0xfffffffc00fc7947 */ /* 0x000fc0000383ffff */
[----:B------:R-:W-:-:S00]  /*40f0*/  NOP ;  /* 0x0000000000007918 */ /* 0x000fc00000000000 */
        /* <DEDUP_REMOVED lines=8> */
.L_x_93:


//--------------------- .text._Z14initialize_rngP17curandStateXORWOWy --------------------------
	.section	.text._Z14initialize_rngP17curandStateXORWOWy,"ax",@progbits
	.align	128
        .global         _Z14initialize_rngP17curandStateXORWOWy
        .type           _Z14initialize_rngP17curandStateXORWOWy,@function
        .size           _Z14initialize_rngP17curandStateXORWOWy,(.L_x_95 - _Z14initialize_rngP17curandStateXORWOWy)
        .other          _Z14initialize_rngP17curandStateXORWOWy,@"STO_CUDA_ENTRY STV_DEFAULT"
_Z14initialize_rngP17curandStateXORWOWy:
.text._Z14initialize_rngP17curandStateXORWOWy:
[----:B------:R-:W-:Y:S01]  /*0000*/  LDC R1, c[0x0][0x37c] ;  /* 0x0000df00ff017b82 */ /* 0x000fe20000000800 */
[----:B------:R-:W0:Y:S07]  /*0010*/  S2R R4, SR_TID.X ;  /* 0x0000000000047919 */ /* 0x000e2e0000002100 */
[----:B------:R-:W1:Y:S01]  /*0020*/  LDC.64 R2, c[0x0][0x388] ;  /* 0x0000e200ff027b82 */ /* 0x000e620000000a00 */
[----:B------:R-:W2:Y:S01]  /*0030*/  LDCU.64 UR4, c[0x0][0x358] ;  /* 0x00006b00ff0477ac */ /* 0x000ea20008000a00 */
[----:B------:R-:W-:Y:S06]  /*0040*/  BSSY.RECONVERGENT B0, `(.L_x_83) ;  /* 0x00000e5000007945 */ /* 0x000fec0003800200 */
[----:B------:R-:W0:Y:S08]  /*0050*/  S2UR UR6, SR_CTAID.X ;  /* 0x00000000000679c3 */ /* 0x000e300000002500 */
[----:B------:R-:W0:Y:S08]  /*0060*/  LDC R13, c[0x0][0x360] ;  /* 0x0000d800ff0d7b82 */ /* 0x000e300000000800 */
[----:B------:R-:W3:Y:S01]  /*0070*/  LDC.64 R6, c[0x0][0x380] ;  /* 0x0000e000ff067b82 */ /* 0x000ee20000000a00 */
[----:B-1----:R-:W-:-:S02]  /*0080*/  LOP3.LUT R0, R2, 0xaad26b49, RZ, 0x3c, !PT ;  /* 0xaad26b4902007812 */ /* 0x002fc400078e3cff */
[----:B------:R-:W-:-:S03]  /*0090*/  LOP3.LUT R2, R3, 0xf7dcefdd, RZ, 0x3c, !PT ;  /* 0xf7dcefdd03027812 */ /* 0x000fc600078e3cff */
[----:B------:R-:W-:Y:S02]  /*00a0*/  IMAD R0, R0, 0x4182bed5, RZ ;  /* 0x4182bed500007824 */ /* 0x000fe400078e02ff */
[----:B------:R-:W-:Y:S02]  /*00b0*/  IMAD R3, R2, -0x658354e5, RZ ;  /* 0x9a7cab1b02037824 */ /* 0x000fe400078e02ff */
[C---:B------:R-:W-:Y:S01]  /*00c0*/  VIADD R5, R0.reuse, 0x75bcd15 ;  /* 0x075bcd1500057836 */ /* 0x040fe20000000000 */
[C---:B------:R-:W-:Y:S01]  /*00d0*/  LOP3.LUT R8, R0.reuse, 0x159a55e5, RZ, 0x3c, !PT ;  /* 0x159a55e500087812 */ /* 0x040fe200078e3cff */
[C---:B------:R-:W-:Y:S01]  /*00e0*/  VIADD R11, R0.reuse, 0x583f19 ;  /* 0x00583f19000b7836 */ /* 0x040fe20000000000 */
[C---:B------:R-:W-:Y:S01]  /*00f0*/  LOP3.LUT R10, R3.reuse, 0x5491333, RZ, 0x3c, !PT ;  /* 0x05491333030a7812 */ /* 0x040fe200078e3cff */
[----:B------:R-:W-:Y:S02]  /*0100*/  VIADD R9, R3, 0x1f123bb5 ;  /* 0x1f123bb503097836 */ /* 0x000fe40000000000 */
[----:B0-----:R-:W-:Y:S01]  /*0110*/  IMAD R13, R13, UR6, R4 ;  /* 0x000000060d0d7c24 */ /* 0x001fe2000f8e0204 */
[----:B------:R-:W-:-:S04]  /*0120*/  IADD3 R4, PT, PT, R0, 0x64f0c9, R3 ;  /* 0x0064f0c900047810 */ /* 0x000fc80007ffe003 */
[C---:B------:R-:W-:Y:S01]  /*0130*/  ISETP.NE.AND P0, PT, R13.reuse, RZ, PT ;  /* 0x000000ff0d00720c */ /* 0x040fe20003f05270 */
[----:B---3--:R-:W-:-:S05]  /*0140*/  IMAD.WIDE R6, R13, 0x30, R6 ;  /* 0x000000300d067825 */ /* 0x008fca00078e0206 */
[----:B--2---:R0:W-:Y:S04]  /*0150*/  STG.E.64 desc[UR4][R6.64], R4 ;  /* 0x0000000406007986 */ /* 0x0041e8000c101b04 */
[----:B------:R0:W-:Y:S04]  /*0160*/  STG.E.64 desc[UR4][R6.64+0x8], R8 ;  /* 0x0000080806007986 */ /* 0x0001e8000c101b04 */
[----:B------:R0:W-:Y:S01]  /*0170*/  STG.E.64 desc[UR4][R6.64+0x10], R10 ;  /* 0x0000100a06007986 */ /* 0x0001e2000c101b04 */
[----:B------:R-:W-:Y:S05]  /*0180*/  @!P0 BRA `(.L_x_84) ;  /* 0x0000000c00408947 */ /* 0x000fea0003800000 */
[----:B------:R-:W-:Y:S01]  /*0190*/  SHF.R.S32.HI R0, RZ, 0x1f, R13 ;  /* 0x0000001fff007819 */ /* 0x000fe2000001140d */
[----:B------:R-:W-:-:S07]  /*01a0*/  IMAD.MOV.U32 R12, RZ, RZ, RZ ;  /* 0x000000ffff0c7224 */ /* 0x000fce00078e00ff */
.L_x_90:
[----:B-1----:R-:W-:Y:S01]  /*01b0*/  LOP3.LUT R2, R13, 0x3, RZ, 0xc0, !PT ;  /* 0x000000030d027812 */ /* 0x002fe200078ec0ff */
[----:B------:R-:W-:Y:S03]  /*01c0*/  BSSY.RECONVERGENT B1, `(.L_x_85) ;  /* 0x00000c6000017945 */ /* 0x000fe60003800200 */
[----:B------:R-:W-:-:S04]  /*01d0*/  ISETP.NE.U32.AND P0, PT, R2, RZ, PT ;  /* 0x000000ff0200720c */ /* 0x000fc80003f05070 */
[----:B------:R-:W-:-:S13]  /*01e0*/  ISETP.NE.AND.EX P0, PT, RZ, RZ, PT, P0 ;  /* 0x000000ffff00720c */ /* 0x000fda0003f05300 */
[----:B------:R-:W-:Y:S05]  /*01f0*/  @!P0 BRA `(.L_x_86) ;  /* 0x0000000c00088947 */ /* 0x000fea0003800000 */
[----:B0-----:R-:W0:Y:S01]  /*0200*/  LDC.64 R8, c[0x4][RZ] ;  /* 0x01000000ff087b82 */ /* 0x001e220000000a00 */
[----:B------:R-:W-:Y:S02]  /*0210*/  IMAD.MOV.U32 R14, RZ, RZ, RZ ;  /* 0x000000ffff0e7224 */ /* 0x000fe400078e00ff */
[----:B0-----:R-:W-:-:S07]  /*0220*/  IMAD.WIDE.U32 R8, R12, 0xc80, R8 ;  /* 0x00000c800c087825 */ /* 0x001fce00078e0008 */
.L_x_89:
[----:B-1----:R-:W-:Y:S01]  /*0230*/  IMAD.MOV.U32 R15, RZ, RZ, RZ ;  /* 0x000000ffff0f7224 */ /* 0x002fe200078e00ff */
[----:B------:R-:W-:Y:S01]  /*0240*/  CS2R R2, SRZ ;  /* 0x0000000000027805 */ /* 0x000fe2000001ff00 */
[----:B------:R-:W-:Y:S01]  /*0250*/  IMAD.MOV.U32 R17, RZ, RZ, RZ ;  /* 0x000000ffff117224 */ /* 0x000fe200078e00ff */
[----:B------:R-:W-:-:S07]  /*0260*/  CS2R R4, SRZ ;  /* 0x0000000000047805 */ /* 0x000fce000001ff00 */
.L_x_88:
[----:B------:R-:W-:-:S05]  /*0270*/  IMAD.WIDE.U32 R10, R17, 0x4, R6 ;  /* 0x00000004110a7825 */ /* 0x000fca00078e0006 */
[----:B------:R0:W5:Y:S01]  /*0280*/  LDG.E R16, desc[UR4][R10.64+0x4] ;  /* 0x000004040a107981 */ /* 0x000162000c1e1900 */
[----:B------:R-:W-:-:S07]  /*0290*/  IMAD.MOV.U32 R19, RZ, RZ, RZ ;  /* 0x000000ffff137224 */ /* 0x000fce00078e00ff */
.L_x_87:
[----:B-----5:R-:W-:Y:S01]  /*02a0*/  SHF.R.U32.HI R24, RZ, R19, R16 ;  /* 0x00000013ff187219 */ /* 0x020fe20000011610 */
[----:B0-----:R-:W-:-:S03]  /*02b0*/  IMAD.SHL.U32 R10, R17, 0x20, RZ ;  /* 0x00000020110a7824 */ /* 0x001fc600078e00ff */
[----:B------:R-:W-:Y:S01]  /*02c0*/  LOP3.LUT R11, R24, 0x1, RZ, 0xc0, !PT ;  /* 0x00000001180b7812 */ /* 0x000fe200078ec0ff */
[----:B------:R-:W-:-:S03]  /*02d0*/  IMAD.IADD R10, R10, 0x1, R19 ;  /* 0x000000010a0a7824 */ /* 0x000fc600078e0213 */
[----:B------:R-:W-:Y:S01]  /*02e0*/  ISETP.NE.U32.AND P0, PT, R11, 0x1, PT ;  /* 0x000000010b00780c */ /* 0x000fe20003f05070 */
[----:B------:R-:W-:-:S03]  /*02f0*/  IMAD R11, R10, 0x5, RZ ;  /* 0x000000050a0b7824 */ /* 0x000fc600078e02ff */
[----:B------:R-:W-:Y:S01]  /*0300*/  R2P PR, R24, 0x7e ;  /* 0x0000007e18007804 */ /* 0x000fe20000000000 */
[----:B------:R-:W-:-:S08]  /*0310*/  IMAD.WIDE.U32 R10, R11, 0x4, R8 ;  /* 0x000000040b0a7825 */ /* 0x000fd000078e0008 */
[----:B------:R-:W2:Y:S04]  /*0320*/  @!P0 LDG.E R18, desc[UR4][R10.64] ;  /* 0x000000040a128981 */ /* 0x000ea8000c1e1900 */
[----:B------:R-:W3:Y:S04]  /*0330*/  @!P0 LDG.E R20, desc[UR4][R10.64+0x10] ;  /* 0x000010040a148981 */ /* 0x000ee8000c1e1900 */
[----:B------:R-:W4:Y:S04]  /*0340*/  @P1 LDG.E R22, desc[UR4][R10.64+0x14] ;  /* 0x000014040a161981 */ /* 0x000f28000c1e1900 */
[----:B------:R-:W4:Y:S04]  /*0350*/  @P2 LDG.E R26, desc[UR4][R10.64+0x28] ;  /* 0x000028040a1a2981 */ /* 0x000f28000c1e1900 */
[----:B------:R-:W4:Y:S04]  /*0360*/  @!P0 LDG.E R21, desc[UR4][R10.64+0x4] ;  /* 0x000004040a158981 */ /* 0x000f28000c1e1900 */
[----:B------:R-:W4:Y:S04]  /*0370*/  @!P0 LDG.E R23, desc[UR4][R10.64+0xc] ;  /* 0x00000c040a178981 */ /* 0x000f28000c1e1900 */
[----:B------:R-:W4:Y:S04]  /*0380*/  @P1 LDG.E R25, desc[UR4][R10.64+0x18] ;  /* 0x000018040a191981 */ /* 0x000f28000c1e1900 */
[----:B------:R-:W4:Y:S04]  /*0390*/  @P3 LDG.E R28, desc[UR4][R10.64+0x3c] ;  /* 0x00003c040a1c3981 */ /* 0x000f28000c1e1900 */
[----:B------:R-:W4:Y:S01]  /*03a0*/  @P6 LDG.E R27, desc[UR4][R10.64+0x7c] ;  /* 0x00007c040a1b6981 */ /* 0x000f22000c1e1900 */
[----:B--2---:R-:W-:-:S03]  /*03b0*/  @!P0 LOP3.LUT R15, R15, R18, RZ, 0x3c, !PT ;  /* 0x000000120f0f8212 */ /* 0x004fc600078e3cff */
[----:B------:R-:W2:Y:S01]  /*03c0*/  @!P0 LDG.E R18, desc[UR4][R10.64+0x8] ;  /* 0x000008040a128981 */ /* 0x000ea2000c1e1900 */
[----:B---3--:R-:W-:-:S03]  /*03d0*/  @!P0 LOP3.LUT R3, R3, R20, RZ, 0x3c, !PT ;  /* 0x0000001403038212 */ /* 0x008fc600078e3cff */
[----:B------:R-:W3:Y:S01]  /*03e0*/  @P1 LDG.E R20, desc[UR4][R10.64+0x24] ;  /* 0x000024040a141981 */ /* 0x000ee2000c1e1900 */
[----:B----4-:R-:W-:-:S03]  /*03f0*/  @P1 LOP3.LUT R15, R15, R22, RZ, 0x3c, !PT ;  /* 0x000000160f0f1212 */ /* 0x010fc600078e3cff */
[----:B------:R-:W4:Y:S01]  /*0400*/  @P2 LDG.E R22, desc[UR4][R10.64+0x38] ;  /* 0x000038040a162981 */ /* 0x000f22000c1e1900 */
[----:B------:R-:W-:-:S03]  /*0410*/  @P2 LOP3.LUT R15, R15, R26, RZ, 0x3c, !PT ;  /* 0x0000001a0f0f2212 */ /* 0x000fc600078e3cff */
[----:B------:R-:W4:Y:S01]  /*0420*/  @P4 LDG.E R26, desc[UR4][R10.64+0x50] ;  /* 0x000050040a1a4981 */ /* 0x000f22000c1e1900 */
[----:B------:R-:W-:-:S03]  /*0430*/  @!P0 LOP3.LUT R4, R4, R21, RZ, 0x3c, !PT ;  /* 0x0000001504048212 */ /* 0x000fc600078e3cff */
[----:B------:R-:W4:Y:S01]  /*0440*/  @P1 LDG.E R21, desc[UR4][R10.64+0x20] ;  /* 0x000020040a151981 */ /* 0x000f22000c1e1900 */
[----:B------:R-:W-:-:S03]  /*0450*/  @!P0 LOP3.LUT R2, R2, R23, RZ, 0x3c, !PT ;  /* 0x0000001702028212 */ /* 0x000fc600078e3cff */
[----:B------:R-:W4:Y:S01]  /*0460*/  @P2 LDG.E R23, desc[UR4][R10.64+0x2c] ;  /* 0x00002c040a172981 */ /* 0x000f22000c1e1900 */
[----:B------:R-:W-:-:S03]  /*0470*/  @P1 LOP3.LUT R4, R4, R25, RZ, 0x3c, !PT ;  /* 0x0000001904041212 */ /* 0x000fc600078e3cff */
[----:B------:R-:W4:Y:S01]  /*0480*/  @P2 LDG.E R25, desc[UR4][R10.64+0x34] ;  /* 0x000034040a192981 */ /* 0x000f22000c1e1900 */
[----:B--2---:R-:W-:-:S03]  /*0490*/  @!P0 LOP3.LUT R5, R5, R18, RZ, 0x3c, !PT ;  /* 0x0000001205058212 */ /* 0x004fc600078e3cff */
[----:B------:R-:W2:Y:S01]  /*04a0*/  @P1 LDG.E R18, desc[UR4][R10.64+0x1c] ;  /* 0x00001c040a121981 */ /* 0x000ea2000c1e1900 */
[----:B---3--:R-:W-:-:S03]  /*04b0*/  @P1 LOP3.LUT R3, R3, R20, RZ, 0x3c, !PT ;  /* 0x0000001403031212 */ /* 0x008fc600078e3cff */
[----:B------:R-:W3:Y:S01]  /*04c0*/  @P2 LDG.E R20, desc[UR4][R10.64+0x30] ;  /* 0x000030040a142981 */ /* 0x000ee2000c1e1900 */
[----:B----4-:R-:W-:-:S03]  /*04d0*/  @P2 LOP3.LUT R3, R3, R22, RZ, 0x3c, !PT ;  /* 0x0000001603032212 */ /* 0x010fc600078e3cff */
[----:B------:R-:W4:Y:S01]  /*04e0*/  @P3 LDG.E R22, desc[UR4][R10.64+0x4c] ;  /* 0x00004c040a163981 */ /* 0x000f22000c1e1900 */
[----:B------:R-:W-:-:S04]  /*04f0*/  @P3 LOP3.LUT R15, R15, R28, RZ, 0x3c, !PT ;  /* 0x0000001c0f0f3212 */ /* 0x000fc800078e3cff */
[----:B------:R-:W-:Y:S02]  /*0500*/  @P4 LOP3.LUT R15, R15, R26, RZ, 0x3c, !PT ;  /* 0x0000001a0f0f4212 */ /* 0x000fe400078e3cff */
[----:B------:R-:W-:Y:S01]  /*0510*/  @P1 LOP3.LUT R2, R2, R21, RZ, 0x3c, !PT ;  /* 0x0000001502021212 */ /* 0x000fe200078e3cff */
[----:B------:R-:W4:Y:S04]  /*0520*/  @P5 LDG.E R26, desc[UR4][R10.64+0x64] ;  /* 0x000064040a1a5981 */ /* 0x000f28000c1e1900 */
[----:B------:R-:W4:Y:S01]  /*0530*/  @P3 LDG.E R21, desc[UR4][R10.64+0x40] ;  /* 0x000040040a153981 */ /* 0x000f22000c1e1900 */
[----:B------:R-:W-:Y:S02]  /*0540*/  @P2 LOP3.LUT R4, R4, R23, RZ, 0x3c, !PT ;  /* 0x0000001704042212 */ /* 0x000fe400078e3cff */
[----:B------:R-:W-:Y:S01]  /*0550*/  @P2 LOP3.LUT R2, R2, R25, RZ, 0x3c, !PT ;  /* 0x0000001902022212 */ /* 0x000fe200078e3cff */
[----:B------:R-:W4:Y:S04]  /*0560*/  @P3 LDG.E R23, desc[UR4][R10.64+0x48] ;  /* 0x000048040a173981 */ /* 0x000f28000c1e1900 */
[----:B------:R-:W4:Y:S01]  /*0570*/  @P4 LDG.E R25, desc[UR4][R10.64+0x54] ;  /* 0x000054040a194981 */ /* 0x000f22000c1e1900 */
[----:B--2---:R-:W-:-:S03]  /*0580*/  @P1 LOP3.LUT R5, R5, R18, RZ, 0x3c, !PT ;  /* 0x0000001205051212 */ /* 0x004fc600078e3cff */
[----:B------:R-:W2:Y:S01]  /*0590*/  @P3 LDG.E R18, desc[UR4][R10.64+0x44] ;  /* 0x000044040a123981 */ /* 0x000ea2000c1e1900 */
[----:B---3--:R-:W-:-:S03]  /*05a0*/  @P2 LOP3.LUT R5, R5, R20, RZ, 0x3c, !PT ;  /* 0x0000001405052212 */ /* 0x008fc600078e3cff */
[----:B------:R-:W3:Y:S01]  /*05b0*/  @P4 LDG.E R20, desc[UR4][R10.64+0x58] ;  /* 0x000058040a144981 */ /* 0x000ee2000c1e1900 */
[----:B----4-:R-:W-:-:S03]  /*05c0*/  @P3 LOP3.LUT R3, R3, R22, RZ, 0x3c, !PT ;  /* 0x0000001603033212 */ /* 0x010fc600078e3cff */
[----:B------:R-:W4:Y:S01]  /*05d0*/  @P4 LDG.E R22, desc[UR4][R10.64+0x60] ;  /* 0x000060040a164981 */ /* 0x000f22000c1e1900 */
[----:B------:R-:W-:Y:S02]  /*05e0*/  LOP3.LUT P0, RZ, R24, 0x80, RZ, 0xc0, !PT ;  /* 0x0000008018ff7812 */ /* 0x000fe4000780c0ff */
[----:B------:R-:W-:Y:S02]  /*05f0*/  @P5 LOP3.LUT R15, R15, R26, RZ, 0x3c, !PT ;  /* 0x0000001a0f0f5212 */ /* 0x000fe400078e3cff */
[----:B------:R-:W4:Y:S01]  /*0600*/  @P6 LDG.E R26, desc[UR4][R10.64+0x78] ;  /* 0x000078040a1a6981 */ /* 0x000f22000c1e1900 */
[----:B------:R-:W-:-:S03]  /*0610*/  @P3 LOP3.LUT R4, R4, R21, RZ, 0x3c, !PT ;  /* 0x0000001504043212 */ /* 0x000fc600078e3cff */
[----:B------:R-:W4:Y:S01]  /*0620*/  @P4 LDG.E R21, desc[UR4][R10.64+0x5c] ;  /* 0x00005c040a154981 */ /* 0x000f22000c1e1900 */
[----:B------:R-:W-:-:S03]  /*0630*/  @P3 LOP3.LUT R2, R2, R23, RZ, 0x3c, !PT ;  /* 0x0000001702023212 */ /* 0x000fc600078e3cff */
[----:B------:R-:W4:Y:S01]  /*0640*/  @P5 LDG.E R23, desc[UR4][R10.64+0x68] ;  /* 0x000068040a175981 */ /* 0x000f22000c1e1900 */
[----:B------:R-:W-:-:S03]  /*0650*/  @P4 LOP3.LUT R4, R4, R25, RZ, 0x3c, !PT ;  /* 0x0000001904044212 */ /* 0x000fc600078e3cff */
[----:B------:R-:W4:Y:S01]  /*0660*/  @P5 LDG.E R25, desc[UR4][R10.64+0x70] ;  /* 0x000070040a195981 */ /* 0x000f22000c1e1900 */
[----:B--2---:R-:W-:-:S03]  /*0670*/  @P3 LOP3.LUT R5, R5, R18, RZ, 0x3c, !PT ;  /* 0x0000001205053212 */ /* 0x004fc600078e3cff */
[----:B------:R-:W2:Y:S01]  /*0680*/  @P5 LDG.E R18, desc[UR4][R10.64+0x6c] ;  /* 0x00006c040a125981 */ /* 0x000ea2000c1e1900 */
[----:B---3--:R-:W-:-:S03]  /*0690*/  @P4 LOP3.LUT R5, R5, R20, RZ, 0x3c, !PT ;  /* 0x0000001405054212 */ /* 0x008fc600078e3cff */
[----:B------:R-:W3:Y:S01]  /*06a0*/  @P5 LDG.E R20, desc[UR4][R10.64+0x74] ;  /* 0x000074040a145981 */ /* 0x000ee2000c1e1900 */
[----:B----4-:R-:W-:-:S03]  /*06b0*/  @P4 LOP3.LUT R3, R3, R22, RZ, 0x3c, !PT ;  /* 0x0000001603034212 */ /* 0x010fc600078e3cff */
[----:B------:R-:W4:Y:S01]  /*06c0*/  @P0 LDG.E R22, desc[UR4][R10.64+0x8c] ;  /* 0x00008c040a160981 */ /* 0x000f22000c1e1900 */
[----:B------:R-:W-:-:S03]  /*06d0*/  @P6 LOP3.LUT R15, R15, R26, RZ, 0x3c, !PT ;  /* 0x0000001a0f0f6212 */ /* 0x000fc600078e3cff */
        /* <DEDUP_REMOVED lines=13> */
[----:B------:R-:W-:Y:S02]  /*07b0*/  @P6 LOP3.LUT R4, R4, R27, RZ, 0x3c, !PT ;  /* 0x0000001b04046212 */ /* 0x000fe400078e3cff */
[----:B------:R-:W-:Y:S02]  /*07c0*/  @P6 LOP3.LUT R2, R2, R21, RZ, 0x3c, !PT ;  /* 0x0000001502026212 */ /* 0x000fe400078e3cff */
[----:B------:R-:W-:Y:S02]  /*07d0*/  @P0 LOP3.LUT R4, R4, R23, RZ, 0x3c, !PT ;  /* 0x0000001704040212 */ /* 0x000fe400078e3cff */
[----:B------:R-:W-:Y:S02]  /*07e0*/  @P0 LOP3.LUT R2, R2, R25, RZ, 0x3c, !PT ;  /* 0x0000001902020212 */ /* 0x000fe400078e3cff */
[----:B--2---:R-:W-:Y:S02]  /*07f0*/  @P6 LOP3.LUT R5, R5, R18, RZ, 0x3c, !PT ;  /* 0x0000001205056212 */ /* 0x004fe400078e3cff */
[----:B---3--:R-:W-:-:S02]  /*0800*/  @P6 LOP3.LUT R3, R3, R20, RZ, 0x3c, !PT ;  /* 0x0000001403036212 */ /* 0x008fc400078e3cff */
[----:B----4-:R-:W-:Y:S02]  /*0810*/  @P0 LOP3.LUT R5, R5, R22, RZ, 0x3c, !PT ;  /* 0x0000001605050212 */ /* 0x010fe400078e3cff */
[----:B------:R-:W-:Y:S02]  /*0820*/  @P0 LOP3.LUT R3, R3, R26, RZ, 0x3c, !PT ;  /* 0x0000001a03030212 */ /* 0x000fe400078e3cff */
[----:B------:R-:W-:-:S13]  /*0830*/  R2P PR, R24.B1, 0x7f ;  /* 0x0000007f18007804 */ /* 0x000fda0000001000 */
[----:B------:R-:W2:Y:S04]  /*0840*/  @P0 LDG.E R18, desc[UR4][R10.64+0xa0] ;  /* 0x0000a0040a120981 */ /* 0x000ea8000c1e1900 */
[----:B------:R-:W3:Y:S04]  /*0850*/  @P1 LDG.E R22, desc[UR4][R10.64+0xb4] ;  /* 0x0000b4040a161981 */ /* 0x000ee8000c1e1900 */
[----:B------:R-:W4:Y:S04]  /*0860*/  @P2 LDG.E R26, desc[UR4][R10.64+0xc8] ;  /* 0x0000c8040a1a2981 */ /* 0x000f28000c1e1900 */
[----:B------:R-:W4:Y:S04]  /*0870*/  @P3 LDG.E R28, desc[UR4][R10.64+0xdc] ;  /* 0x0000dc040a1c3981 */ /* 0x000f28000c1e1900 */
[----:B------:R-:W4:Y:S04]  /*0880*/  @P0 LDG.E R23, desc[UR4][R10.64+0xa4] ;  /* 0x0000a4040a170981 */ /* 0x000f28000c1e1900 */
[----:B------:R-:W4:Y:S04]  /*0890*/  @P0 LDG.E R20, desc[UR4][R10.64+0xa8] ;  /* 0x0000a8040a140981 */ /* 0x000f28000c1e1900 */
[----:B------:R-:W4:Y:S04]  /*08a0*/  @P4 LDG.E R25, desc[UR4][R10.64+0xf0] ;  /* 0x0000f0040a194981 */ /* 0x000f28000c1e1900 */
        /* <DEDUP_REMOVED lines=21> */
[----:B------:R-:W-:Y:S02]  /*0a00*/  LOP3.LUT P0, RZ, R24, 0x8000, RZ, 0xc0, !PT ;  /* 0x0000800018ff7812 */ /* 0x000fe4000780c0ff */
[----:B----4-:R-:W-:Y:S01]  /*0a10*/  @P5 LOP3.LUT R15, R15, R26, RZ, 0x3c, !PT ;  /* 0x0000001a0f0f5212 */ /* 0x010fe200078e3cff */
[----:B------:R-:W4:Y:S04]  /*0a20*/  @P3 LDG.E R24, desc[UR4][R10.64+0xe4] ;  /* 0x0000e4040a183981 */ /* 0x000f28000c1e1900 */
[----:B------:R-:W2:Y:S01]  /*0a30*/  @P6 LDG.E R26, desc[UR4][R10.64+0x118] ;  /* 0x000118040a1a6981 */ /* 0x000ea2000c1e1900 */
        /* <DEDUP_REMOVED lines=8> */
[----:B---3--:R-:W-:-:S03]  /*0ac0*/  @P2 LOP3.LUT R3, R3, R22, RZ, 0x3c, !PT ;  /* 0x0000001603032212 */ /* 0x008fc600078e3cff */
[----:B------:R-:W3:Y:S01]  /*0ad0*/  @P4 LDG.E R22, desc[UR4][R10.64+0x100] ;  /* 0x000100040a164981 */ /* 0x000ee2000c1e1900 */
[----:B--2---:R-:W-:-:S03]  /*0ae0*/  @P6 LOP3.LUT R15, R15, R26, RZ, 0x3c, !PT ;  /* 0x0000001a0f0f6212 */ /* 0x004fc600078e3cff */
[----:B------:R-:W2:Y:S01]  /*0af0*/  @P0 LDG.E R26, desc[UR4][R10.64+0x12c] ;  /* 0x00012c040a1a0981 */ /* 0x000ea2000c1e1900 */
[----:B----4-:R-:W-:-:S03]  /*0b00*/  @P2 LOP3.LUT R2, R2, R23, RZ, 0x3c, !PT ;  /* 0x0000001702022212 */ /* 0x010fc600078e3cff */
[----:B------:R-:W4:Y:S01]  /*0b10*/  @P4 LDG.E R23, desc[UR4][R10.64+0xfc] ;  /* 0x0000fc040a174981 */ /* 0x000f22000c1e1900 */
[----:B------:R-:W-:-:S03]  /*0b20*/  @P2 LOP3.LUT R5, R5, R20, RZ, 0x3c, !PT ;  /* 0x0000001405052212 */ /* 0x000fc600078e3cff */
[----:B------:R-:W4:Y:S01]  /*0b30*/  @P4 LDG.E R20, desc[UR4][R10.64+0xf8] ;  /* 0x0000f8040a144981 */ /* 0x000f22000c1e1900 */
[----:B------:R-:W-:Y:S02]  /*0b40*/  @P3 LOP3.LUT R2, R2, R27, RZ, 0x3c, !PT ;  /* 0x0000001b02023212 */ /* 0x000fe400078e3cff */
[----:B------:R-:W-:Y:S01]  /*0b50*/  @P3 LOP3.LUT R4, R4, R25, RZ, 0x3c, !PT ;  /* 0x0000001904043212 */ /* 0x000fe200078e3cff */
[----:B------:R-:W4:Y:S01]  /*0b60*/  @P5 LDG.E R27, desc[UR4][R10.64+0x110] ;  /* 0x000110040a1b5981 */ /* 0x000f22000c1e1900 */
[----:B------:R-:W-:-:S03]  /*0b70*/  @P3 LOP3.LUT R5, R5, R24, RZ, 0x3c, !PT ;  /* 0x0000001805053212 */ /* 0x000fc600078e3cff */
[----:B------:R-:W4:Y:S04]  /*0b80*/  @P5 LDG.E R25, desc[UR4][R10.64+0x108] ;  /* 0x000108040a195981 */ /* 0x000f28000c1e1900 */
        /* <DEDUP_REMOVED lines=19> */
[----:B------:R-:W-:-:S05]  /*0cc0*/  VIADD R19, R19, 0x10 ;  /* 0x0000001013137836 */ /* 0x000fca0000000000 */
[----:B------:R-:W-:Y:S02]  /*0cd0*/  ISETP.NE.AND P1, PT, R19, 0x20, PT ;  /* 0x000000201300780c */ /* 0x000fe40003f25270 */
[----:B------:R-:W-:Y:S02]  /*0ce0*/  @P5 LOP3.LUT R3, R3, R18, RZ, 0x3c, !PT ;  /* 0x0000001203035212 */ /* 0x000fe400078e3cff */
[----:B------:R-:W-:Y:S02]  /*0cf0*/  @P6 LOP3.LUT R4, R4, R21, RZ, 0x3c, !PT ;  /* 0x0000001504046212 */ /* 0x000fe400078e3cff */
[----:B---3--:R-:W-:-:S04]  /*0d00*/  @P6 LOP3.LUT R3, R3, R22, RZ, 0x3c, !PT ;  /* 0x0000001603036212 */ /* 0x008fc800078e3cff */
[----:B--2---:R-:W-:Y:S02]  /*0d10*/  @P0 LOP3.LUT R3, R3, R26, RZ, 0x3c, !PT ;  /* 0x0000001a03030212 */ /* 0x004fe400078e3cff */
[----:B----4-:R-:W-:Y:S02]  /*0d20*/  @P6 LOP3.LUT R2, R2, R23, RZ, 0x3c, !PT ;  /* 0x0000001702026212 */ /* 0x010fe400078e3cff */
[----:B------:R-:W-:Y:S02]  /*0d30*/  @P6 LOP3.LUT R5, R5, R20, RZ, 0x3c, !PT ;  /* 0x0000001405056212 */ /* 0x000fe400078e3cff */
[----:B------:R-:W-:Y:S02]  /*0d40*/  @P0 LOP3.LUT R2, R2, R27, RZ, 0x3c, !PT ;  /* 0x0000001b02020212 */ /* 0x000fe400078e3cff */
[----:B------:R-:W-:Y:S02]  /*0d50*/  @P0 LOP3.LUT R4, R4, R25, RZ, 0x3c, !PT ;  /* 0x0000001904040212 */ /* 0x000fe400078e3cff */
[----:B------:R-:W-:Y:S01]  /*0d60*/  @P0 LOP3.LUT R5, R5, R24, RZ, 0x3c, !PT ;  /* 0x0000001805050212 */ /* 0x000fe200078e3cff */
[----:B------:R-:W-:Y:S06]  /*0d70*/  @P1 BRA `(.L_x_87) ;  /* 0xfffffff400481947 */ /* 0x000fec000383ffff */
[----:B------:R-:W-:-:S05]  /*0d80*/  VIADD R17, R17, 0x1 ;  /* 0x0000000111117836 */ /* 0x000fca0000000000 */
[----:B------:R-:W-:-:S13]  /*0d90*/  ISETP.NE.AND P0, PT, R17, 0x5, PT ;  /* 0x000000051100780c */ /* 0x000fda0003f05270 */
[----:B------:R-:W-:Y:S05]  /*0da0*/  @P0 BRA `(.L_x_88) ;  /* 0xfffffff400300947 */ /* 0x000fea000383ffff */
[----:B------:R1:W-:Y:S01]  /*0db0*/  STG.E.64 desc[UR4][R6.64+0x8], R4 ;  /* 0x0000080406007986 */ /* 0x0003e2000c101b04 */
[----:B------:R-:W-:Y:S01]  /*0dc0*/  VIADD R14, R14, 0x1 ;  /* 0x000000010e0e7836 */ /* 0x000fe20000000000 */
[----:B------:R-:W-:Y:S02]  /*0dd0*/  LOP3.LUT R11, R13, 0x3, RZ, 0xc0, !PT ;  /* 0x000000030d0b7812 */ /* 0x000fe400078ec0ff */
[----:B------:R1:W-:Y:S02]  /*0de0*/  STG.E.64 desc[UR4][R6.64+0x10], R2 ;  /* 0x0000100206007986 */ /* 0x0003e4000c101b04 */
[----:B------:R-:W-:Y:S02]  /*0df0*/  ISETP.GE.U32.AND P0, PT, R14, R11, PT ;  /* 0x0000000b0e00720c */ /* 0x000fe40003f06070 */
[----:B------:R1:W-:Y:S11]  /*0e00*/  STG.E desc[UR4][R6.64+0x4], R15 ;  /* 0x0000040f06007986 */ /* 0x0003f6000c101904 */
[----:B------:R-:W-:Y:S05]  /*0e10*/  @!P0 BRA `(.L_x_89) ;  /* 0xfffffff400048947 */ /* 0x000fea000383ffff */
.L_x_86:
[----:B------:R-:W-:Y:S05]  /*0e20*/  BSYNC.RECONVERGENT B1 ;  /* 0x0000000000017941 */ /* 0x000fea0003800200 */
.L_x_85:
[C---:B------:R-:W-:Y:S01]  /*0e30*/  ISETP.GT.U32.AND P0, PT, R13.reuse, 0x3, PT ;  /* 0x000000030d00780c */ /* 0x040fe20003f04070 */
[----:B------:R-:W-:Y:S01]  /*0e40*/  VIADD R12, R12, 0x1 ;  /* 0x000000010c0c7836 */ /* 0x000fe20000000000 */
[--C-:B------:R-:W-:Y:S02]  /*0e50*/  SHF.R.U64 R13, R13, 0x2, R0.reuse ;  /* 0x000000020d0d7819 */ /* 0x100fe40000001200 */
[----:B------:R-:W-:Y:S02]  /*0e60*/  ISETP.GT.U32.AND.EX P0, PT, R0, RZ, PT, P0 ;  /* 0x000000ff0000720c */ /* 0x000fe40003f04100 */
[----:B------:R-:W-:-:S11]  /*0e70*/  SHF.R.U32.HI R0, RZ, 0x2, R0 ;  /* 0x00000002ff007819 */ /* 0x000fd60000011600 */
[----:B------:R-:W-:Y:S05]  /*0e80*/  @P0 BRA `(.L_x_90) ;  /* 0xfffffff000c80947 */ /* 0x000fea000383ffff */
.L_x_84:
[----:B------:R-:W-:Y:S05]  /*0e90*/  BSYNC.RECONVERGENT B0 ;  /* 0x0000000000007941 */ /* 0x000fea0003800200 */
.L_x_83:
[----:B------:R-:W-:Y:S04]  /*0ea0*/  STG.E.64 desc[UR4][R6.64+0x18], RZ ;  /* 0x000018ff06007986 */ /* 0x000fe8000c101b04 */
[----:B------:R-:W-:Y:S04]  /*0eb0*/  STG.E desc[UR4][R6.64+0x20], RZ ;  /* 0x000020ff06007986 */ /* 0x000fe8000c101904 */
[----:B------:R-:W-:Y:S01]  /*0ec0*/  STG.E.64 desc[UR4][R6.64+0x28], RZ ;  /* 0x000028ff06007986 */ /* 0x000fe2000c101b04 */
[----:B------:R-:W-:Y:S05]  /*0ed0*/  EXIT ;  /* 0x000000000000794d */ /* 0x000fea0003800000 */
.L_x_91:
        /* <DEDUP_REMOVED lines=10> */
.L_x_95:


//--------------------- .nv.global.init           --------------------------
	.section	.nv.global.init,"aw",@progbits
	.align	4
.nv.global.init:
	.type		mrg32k3aM1SubSeq,@object
	.size		mrg32k3aM1SubSeq,(mrg32k3aM2SubSeq - mrg32k3aM1SubSeq)
mrg32k3aM1SubSeq:
        /*0000*/ 	.byte	0x0b, 0xcc, 0xee, 0x04, 0x73, 0x29, 0x8b, 0x6f, 0xf6, 0x53, 0x03, 0xf6, 0x23, 0xf6, 0xea, 0xda
        /* <DEDUP_REMOVED lines=125> */
	.type		mrg32k3aM2SubSeq,@object
	.size		mrg32k3aM2SubSeq,(mrg32k3aM1 - mrg32k3aM2SubSeq)
mrg32k3aM2SubSeq:
        /* <DEDUP_REMOVED lines=126> */
	.type		mrg32k3aM1,@object
	.size		mrg32k3aM1,(mrg32k3aM1Seq - mrg32k3aM1)
mrg32k3aM1:
        /* <DEDUP_REMOVED lines=144> */
	.type		mrg32k3aM1Seq,@object
	.size		mrg32k3aM1Seq,(mrg32k3aM2 - mrg32k3aM1Seq)
mrg32k3aM1Seq:
        /* <DEDUP_REMOVED lines=144> */
	.type		mrg32k3aM2,@object
	.size		mrg32k3aM2,(mrg32k3aM2Seq - mrg32k3aM2)
mrg32k3aM2:
        /* <DEDUP_REMOVED lines=144> */
	.type		mrg32k3aM2Seq,@object
	.size		mrg32k3aM2Seq,(precalc_xorwow_matrix - mrg32k3aM2Seq)
mrg32k3aM2Seq:
        /* <DEDUP_REMOVED lines=144> */
	.type		precalc_xorwow_matrix,@object
	.size		precalc_xorwow_matrix,(precalc_xorwow_offset_matrix - precalc_xorwow_matrix)
precalc_xorwow_matrix:
        /* <DEDUP_REMOVED lines=6400> */
	.type		precalc_xorwow_offset_matrix,@object
	.size		precalc_xorwow_offset_matrix,(.L_1 - precalc_xorwow_offset_matrix)
precalc_xorwow_offset_matrix:
        /* <DEDUP_REMOVED lines=6400> */
.L_1:


//--------------------- .nv.shared._Z22optimized_birrt_kernelP4NodePiS1_PK8ObstacleiP17curandStateXORWOWS1_S1_S1_ --------------------------
	.section	.nv.shared._Z22optimized_birrt_kernelP4NodePiS1_PK8ObstacleiP17curandStateXORWOWS1_S1_S1_,"aw",@nobits
	.sectionflags	@""
	.align	16
.nv.shared._Z22optimized_birrt_kernelP4NodePiS1_PK8ObstacleiP17curandStateXORWOWS1_S1_S1_:
	.zero		1088


//--------------------- .nv.shared.reserved.0     --------------------------
	.section	.nv.shared.reserved.0,"aw",@nobits
	.weak		__nv_reservedSMEM_offset_0_alias
	.size		__nv_reservedSMEM_offset_0_alias, 0, 64
	.other		__nv_reservedSMEM_offset_0_alias,@"STO_CUDA_RESERVED_SHARED STV_DEFAULT"
__nv_reservedSMEM_offset_0_alias:
	.zero		0
	.zero		64


//--------------------- .nv.shared._Z14initialize_rngP17curandStateXORWOWy --------------------------
	.section	.nv.shared._Z14initialize_rngP17curandStateXORWOWy,"aw",@nobits
	.sectionflags	@""
	.align	16
	.zero		1024


//--------------------- .nv.constant0._Z22optimized_birrt_kernelP4NodePiS1_PK8ObstacleiP17curandStateXORWOWS1_S1_S1_ --------------------------
	.section	.nv.constant0._Z22optimized_birrt_kernelP4NodePiS1_PK8ObstacleiP17curandStateXORWOWS1_S1_S1_,"a",@progbits
	.sectionflags	@""
	.align	4
.nv.constant0._Z22optimized_birrt_kernelP4NodePiS1_PK8ObstacleiP17curandStateXORWOWS1_S1_S1_:
	.zero		968


//--------------------- .nv.constant0._Z14initialize_rngP17curandStateXORWOWy --------------------------
	.section	.nv.constant0._Z14initialize_rngP17curandStateXORWOWy,"a",@progbits
	.sectionflags	@""
	.align	4
.nv.constant0._Z14initialize_rngP17curandStateXORWOWy:
	.zero		912


//--------------------- SYMBOLS --------------------------

	.type		.nv.reservedSmem.offset0,@object
	.size		.nv.reservedSmem.offset0,0x4
	.type		.nv.reservedSmem.cap,@object
	.size		.nv.reservedSmem.cap,0x4
